//
// Generated by NVIDIA NVVM Compiler
//
// Compiler Build ID: CL-36424714
// Cuda compilation tools, release 13.0, V13.0.88
// Based on NVVM 20.0.0
//

.version 9.0
.target sm_100
.address_size 64

	// .globl	_Z12spTRSVKernelPKiS0_PKfS2_Pfi

.visible .entry _Z12spTRSVKernelPKiS0_PKfS2_Pfi(
	.param .u64 .ptr .align 1 _Z12spTRSVKernelPKiS0_PKfS2_Pfi_param_0,
	.param .u64 .ptr .align 1 _Z12spTRSVKernelPKiS0_PKfS2_Pfi_param_1,
	.param .u64 .ptr .align 1 _Z12spTRSVKernelPKiS0_PKfS2_Pfi_param_2,
	.param .u64 .ptr .align 1 _Z12spTRSVKernelPKiS0_PKfS2_Pfi_param_3,
	.param .u64 .ptr .align 1 _Z12spTRSVKernelPKiS0_PKfS2_Pfi_param_4,
	.param .u32 _Z12spTRSVKernelPKiS0_PKfS2_Pfi_param_5
)
{
	.reg .pred 	%p<11>;
	.reg .b32 	%r<68>;
	.reg .b32 	%f<141>;
	.reg .b64 	%rd<90>;

	ld.param.u64 	%rd6, [_Z12spTRSVKernelPKiS0_PKfS2_Pfi_param_0];
	ld.param.u64 	%rd8, [_Z12spTRSVKernelPKiS0_PKfS2_Pfi_param_1];
	ld.param.u64 	%rd9, [_Z12spTRSVKernelPKiS0_PKfS2_Pfi_param_2];
	ld.param.u64 	%rd7, [_Z12spTRSVKernelPKiS0_PKfS2_Pfi_param_3];
	ld.param.u64 	%rd10, [_Z12spTRSVKernelPKiS0_PKfS2_Pfi_param_4];
	ld.param.u32 	%r24, [_Z12spTRSVKernelPKiS0_PKfS2_Pfi_param_5];
	cvta.to.global.u64 	%rd1, %rd8;
	cvta.to.global.u64 	%rd2, %rd10;
	cvta.to.global.u64 	%rd3, %rd9;
	mov.u32 	%r25, %ctaid.x;
	mov.u32 	%r26, %ntid.x;
	mov.u32 	%r27, %tid.x;
	mad.lo.s32 	%r1, %r25, %r26, %r27;
	setp.ge.s32 	%p1, %r1, %r24;
	@%p1 bra 	$L__BB0_15;
	cvta.to.global.u64 	%rd11, %rd6;
	cvta.to.global.u64 	%rd12, %rd7;
	mul.wide.s32 	%rd13, %r1, 4;
	add.s64 	%rd14, %rd12, %rd13;
	ld.global.f32 	%f140, [%rd14];
	add.s64 	%rd15, %rd11, %rd13;
	ld.global.u32 	%r63, [%rd15];
	ld.global.u32 	%r3, [%rd15+4];
	add.s32 	%r4, %r3, -1;
	setp.ge.s32 	%p2, %r63, %r4;
	@%p2 bra 	$L__BB0_14;
	add.s32 	%r28, %r63, 1;
	max.s32 	%r29, %r4, %r28;
	sub.s32 	%r5, %r29, %r63;
	and.b32  	%r6, %r5, 15;
	sub.s32 	%r30, %r63, %r29;
	setp.gt.u32 	%p3, %r30, -16;
	@%p3 bra 	$L__BB0_5;
	and.b32  	%r31, %r5, -16;
	neg.s32 	%r61, %r31;
	add.s64 	%rd4, %rd3, 32;
	add.s64 	%rd5, %rd1, 32;
$L__BB0_4:
	.pragma "nounroll";
	mul.wide.s32 	%rd16, %r63, 4;
	add.s64 	%rd17, %rd4, %rd16;
	add.s64 	%rd18, %rd5, %rd16;
	ld.global.f32 	%f16, [%rd17+-32];
	ld.global.u32 	%r32, [%rd18+-32];
	mul.wide.s32 	%rd19, %r32, 4;
	add.s64 	%rd20, %rd2, %rd19;
	ld.global.f32 	%f17, [%rd20];
	mul.f32 	%f18, %f16, %f17;
	sub.f32 	%f19, %f140, %f18;
	ld.global.f32 	%f20, [%rd17+-28];
	ld.global.u32 	%r33, [%rd18+-28];
	mul.wide.s32 	%rd21, %r33, 4;
	add.s64 	%rd22, %rd2, %rd21;
	ld.global.f32 	%f21, [%rd22];
	mul.f32 	%f22, %f20, %f21;
	sub.f32 	%f23, %f19, %f22;
	ld.global.f32 	%f24, [%rd17+-24];
	ld.global.u32 	%r34, [%rd18+-24];
	mul.wide.s32 	%rd23, %r34, 4;
	add.s64 	%rd24, %rd2, %rd23;
	ld.global.f32 	%f25, [%rd24];
	mul.f32 	%f26, %f24, %f25;
	sub.f32 	%f27, %f23, %f26;
	ld.global.f32 	%f28, [%rd17+-20];
	ld.global.u32 	%r35, [%rd18+-20];
	mul.wide.s32 	%rd25, %r35, 4;
	add.s64 	%rd26, %rd2, %rd25;
	ld.global.f32 	%f29, [%rd26];
	mul.f32 	%f30, %f28, %f29;
	sub.f32 	%f31, %f27, %f30;
	ld.global.f32 	%f32, [%rd17+-16];
	ld.global.u32 	%r36, [%rd18+-16];
	mul.wide.s32 	%rd27, %r36, 4;
	add.s64 	%rd28, %rd2, %rd27;
	ld.global.f32 	%f33, [%rd28];
	mul.f32 	%f34, %f32, %f33;
	sub.f32 	%f35, %f31, %f34;
	ld.global.f32 	%f36, [%rd17+-12];
	ld.global.u32 	%r37, [%rd18+-12];
	mul.wide.s32 	%rd29, %r37, 4;
	add.s64 	%rd30, %rd2, %rd29;
	ld.global.f32 	%f37, [%rd30];
	mul.f32 	%f38, %f36, %f37;
	sub.f32 	%f39, %f35, %f38;
	ld.global.f32 	%f40, [%rd17+-8];
	ld.global.u32 	%r38, [%rd18+-8];
	mul.wide.s32 	%rd31, %r38, 4;
	add.s64 	%rd32, %rd2, %rd31;
	ld.global.f32 	%f41, [%rd32];
	mul.f32 	%f42, %f40, %f41;
	sub.f32 	%f43, %f39, %f42;
	ld.global.f32 	%f44, [%rd17+-4];
	ld.global.u32 	%r39, [%rd18+-4];
	mul.wide.s32 	%rd33, %r39, 4;
	add.s64 	%rd34, %rd2, %rd33;
	ld.global.f32 	%f45, [%rd34];
	mul.f32 	%f46, %f44, %f45;
	sub.f32 	%f47, %f43, %f46;
	ld.global.f32 	%f48, [%rd17];
	ld.global.u32 	%r40, [%rd18];
	mul.wide.s32 	%rd35, %r40, 4;
	add.s64 	%rd36, %rd2, %rd35;
	ld.global.f32 	%f49, [%rd36];
	mul.f32 	%f50, %f48, %f49;
	sub.f32 	%f51, %f47, %f50;
	ld.global.f32 	%f52, [%rd17+4];
	ld.global.u32 	%r41, [%rd18+4];
	mul.wide.s32 	%rd37, %r41, 4;
	add.s64 	%rd38, %rd2, %rd37;
	ld.global.f32 	%f53, [%rd38];
	mul.f32 	%f54, %f52, %f53;
	sub.f32 	%f55, %f51, %f54;
	ld.global.f32 	%f56, [%rd17+8];
	ld.global.u32 	%r42, [%rd18+8];
	mul.wide.s32 	%rd39, %r42, 4;
	add.s64 	%rd40, %rd2, %rd39;
	ld.global.f32 	%f57, [%rd40];
	mul.f32 	%f58, %f56, %f57;
	sub.f32 	%f59, %f55, %f58;
	ld.global.f32 	%f60, [%rd17+12];
	ld.global.u32 	%r43, [%rd18+12];
	mul.wide.s32 	%rd41, %r43, 4;
	add.s64 	%rd42, %rd2, %rd41;
	ld.global.f32 	%f61, [%rd42];
	mul.f32 	%f62, %f60, %f61;
	sub.f32 	%f63, %f59, %f62;
	ld.global.f32 	%f64, [%rd17+16];
	ld.global.u32 	%r44, [%rd18+16];
	mul.wide.s32 	%rd43, %r44, 4;
	add.s64 	%rd44, %rd2, %rd43;
	ld.global.f32 	%f65, [%rd44];
	mul.f32 	%f66, %f64, %f65;
	sub.f32 	%f67, %f63, %f66;
	ld.global.f32 	%f68, [%rd17+20];
	ld.global.u32 	%r45, [%rd18+20];
	mul.wide.s32 	%rd45, %r45, 4;
	add.s64 	%rd46, %rd2, %rd45;
	ld.global.f32 	%f69, [%rd46];
	mul.f32 	%f70, %f68, %f69;
	sub.f32 	%f71, %f67, %f70;
	ld.global.f32 	%f72, [%rd17+24];
	ld.global.u32 	%r46, [%rd18+24];
	mul.wide.s32 	%rd47, %r46, 4;
	add.s64 	%rd48, %rd2, %rd47;
	ld.global.f32 	%f73, [%rd48];
	mul.f32 	%f74, %f72, %f73;
	sub.f32 	%f75, %f71, %f74;
	ld.global.f32 	%f76, [%rd17+28];
	ld.global.u32 	%r47, [%rd18+28];
	mul.wide.s32 	%rd49, %r47, 4;
	add.s64 	%rd50, %rd2, %rd49;
	ld.global.f32 	%f77, [%rd50];
	mul.f32 	%f78, %f76, %f77;
	sub.f32 	%f140, %f75, %f78;
	add.s32 	%r63, %r63, 16;
	add.s32 	%r61, %r61, 16;
	setp.ne.s32 	%p4, %r61, 0;
	@%p4 bra 	$L__BB0_4;
$L__BB0_5:
	setp.eq.s32 	%p5, %r6, 0;
	@%p5 bra 	$L__BB0_14;
	and.b32  	%r13, %r5, 7;
	setp.lt.u32 	%p6, %r6, 8;
	@%p6 bra 	$L__BB0_8;
	mul.wide.s32 	%rd51, %r63, 4;
	add.s64 	%rd52, %rd3, %rd51;
	ld.global.f32 	%f80, [%rd52];
	add.s64 	%rd53, %rd1, %rd51;
	ld.global.u32 	%r48, [%rd53];
	mul.wide.s32 	%rd54, %r48, 4;
	add.s64 	%rd55, %rd2, %rd54;
	ld.global.f32 	%f81, [%rd55];
	mul.f32 	%f82, %f80, %f81;
	sub.f32 	%f83, %f140, %f82;
	ld.global.f32 	%f84, [%rd52+4];
	ld.global.u32 	%r49, [%rd53+4];
	mul.wide.s32 	%rd56, %r49, 4;
	add.s64 	%rd57, %rd2, %rd56;
	ld.global.f32 	%f85, [%rd57];
	mul.f32 	%f86, %f84, %f85;
	sub.f32 	%f87, %f83, %f86;
	ld.global.f32 	%f88, [%rd52+8];
	ld.global.u32 	%r50, [%rd53+8];
	mul.wide.s32 	%rd58, %r50, 4;
	add.s64 	%rd59, %rd2, %rd58;
	ld.global.f32 	%f89, [%rd59];
	mul.f32 	%f90, %f88, %f89;
	sub.f32 	%f91, %f87, %f90;
	ld.global.f32 	%f92, [%rd52+12];
	ld.global.u32 	%r51, [%rd53+12];
	mul.wide.s32 	%rd60, %r51, 4;
	add.s64 	%rd61, %rd2, %rd60;
	ld.global.f32 	%f93, [%rd61];
	mul.f32 	%f94, %f92, %f93;
	sub.f32 	%f95, %f91, %f94;
	ld.global.f32 	%f96, [%rd52+16];
	ld.global.u32 	%r52, [%rd53+16];
	mul.wide.s32 	%rd62, %r52, 4;
	add.s64 	%rd63, %rd2, %rd62;
	ld.global.f32 	%f97, [%rd63];
	mul.f32 	%f98, %f96, %f97;
	sub.f32 	%f99, %f95, %f98;
	ld.global.f32 	%f100, [%rd52+20];
	ld.global.u32 	%r53, [%rd53+20];
	mul.wide.s32 	%rd64, %r53, 4;
	add.s64 	%rd65, %rd2, %rd64;
	ld.global.f32 	%f101, [%rd65];
	mul.f32 	%f102, %f100, %f101;
	sub.f32 	%f103, %f99, %f102;
	ld.global.f32 	%f104, [%rd52+24];
	ld.global.u32 	%r54, [%rd53+24];
	mul.wide.s32 	%rd66, %r54, 4;
	add.s64 	%rd67, %rd2, %rd66;
	ld.global.f32 	%f105, [%rd67];
	mul.f32 	%f106, %f104, %f105;
	sub.f32 	%f107, %f103, %f106;
	ld.global.f32 	%f108, [%rd52+28];
	ld.global.u32 	%r55, [%rd53+28];
	mul.wide.s32 	%rd68, %r55, 4;
	add.s64 	%rd69, %rd2, %rd68;
	ld.global.f32 	%f109, [%rd69];
	mul.f32 	%f110, %f108, %f109;
	sub.f32 	%f140, %f107, %f110;
	add.s32 	%r63, %r63, 8;
$L__BB0_8:
	setp.eq.s32 	%p7, %r13, 0;
	@%p7 bra 	$L__BB0_14;
	and.b32  	%r16, %r5, 3;
	setp.lt.u32 	%p8, %r13, 4;
	@%p8 bra 	$L__BB0_11;
	mul.wide.s32 	%rd70, %r63, 4;
	add.s64 	%rd71, %rd3, %rd70;
	ld.global.f32 	%f112, [%rd71];
	add.s64 	%rd72, %rd1, %rd70;
	ld.global.u32 	%r56, [%rd72];
	mul.wide.s32 	%rd73, %r56, 4;
	add.s64 	%rd74, %rd2, %rd73;
	ld.global.f32 	%f113, [%rd74];
	mul.f32 	%f114, %f112, %f113;
	sub.f32 	%f115, %f140, %f114;
	ld.global.f32 	%f116, [%rd71+4];
	ld.global.u32 	%r57, [%rd72+4];
	mul.wide.s32 	%rd75, %r57, 4;
	add.s64 	%rd76, %rd2, %rd75;
	ld.global.f32 	%f117, [%rd76];
	mul.f32 	%f118, %f116, %f117;
	sub.f32 	%f119, %f115, %f118;
	ld.global.f32 	%f120, [%rd71+8];
	ld.global.u32 	%r58, [%rd72+8];
	mul.wide.s32 	%rd77, %r58, 4;
	add.s64 	%rd78, %rd2, %rd77;
	ld.global.f32 	%f121, [%rd78];
	mul.f32 	%f122, %f120, %f121;
	sub.f32 	%f123, %f119, %f122;
	ld.global.f32 	%f124, [%rd71+12];
	ld.global.u32 	%r59, [%rd72+12];
	mul.wide.s32 	%rd79, %r59, 4;
	add.s64 	%rd80, %rd2, %rd79;
	ld.global.f32 	%f125, [%rd80];
	mul.f32 	%f126, %f124, %f125;
	sub.f32 	%f140, %f123, %f126;
	add.s32 	%r63, %r63, 4;
$L__BB0_11:
	setp.eq.s32 	%p9, %r16, 0;
	@%p9 bra 	$L__BB0_14;
	neg.s32 	%r66, %r16;
$L__BB0_13:
	.pragma "nounroll";
	mul.wide.s32 	%rd81, %r63, 4;
	add.s64 	%rd82, %rd1, %rd81;
	add.s64 	%rd83, %rd3, %rd81;
	ld.global.f32 	%f127, [%rd83];
	ld.global.u32 	%r60, [%rd82];
	mul.wide.s32 	%rd84, %r60, 4;
	add.s64 	%rd85, %rd2, %rd84;
	ld.global.f32 	%f128, [%rd85];
	mul.f32 	%f129, %f127, %f128;
	sub.f32 	%f140, %f140, %f129;
	add.s32 	%r63, %r63, 1;
	add.s32 	%r66, %r66, 1;
	setp.ne.s32 	%p10, %r66, 0;
	@%p10 bra 	$L__BB0_13;
$L__BB0_14:
	mul.wide.s32 	%rd86, %r3, 4;
	add.s64 	%rd87, %rd3, %rd86;
	ld.global.f32 	%f130, [%rd87+-4];
	div.rn.f32 	%f131, %f140, %f130;
	add.s64 	%rd89, %rd2, %rd13;
	st.global.f32 	[%rd89], %f131;
$L__BB0_15:
	ret;

}
	// .globl	_Z10spMVKernelPKiS0_PKfS2_Pfi
.visible .entry _Z10spMVKernelPKiS0_PKfS2_Pfi(
	.param .u64 .ptr .align 1 _Z10spMVKernelPKiS0_PKfS2_Pfi_param_0,
	.param .u64 .ptr .align 1 _Z10spMVKernelPKiS0_PKfS2_Pfi_param_1,
	.param .u64 .ptr .align 1 _Z10spMVKernelPKiS0_PKfS2_Pfi_param_2,
	.param .u64 .ptr .align 1 _Z10spMVKernelPKiS0_PKfS2_Pfi_param_3,
	.param .u64 .ptr .align 1 _Z10spMVKernelPKiS0_PKfS2_Pfi_param_4,
	.param .u32 _Z10spMVKernelPKiS0_PKfS2_Pfi_param_5
)
{
	.reg .pred 	%p<11>;
	.reg .b32 	%r<67>;
	.reg .b32 	%f<114>;
	.reg .b64 	%rd<87>;

	ld.param.u64 	%rd6, [_Z10spMVKernelPKiS0_PKfS2_Pfi_param_0];
	ld.param.u64 	%rd8, [_Z10spMVKernelPKiS0_PKfS2_Pfi_param_1];
	ld.param.u64 	%rd9, [_Z10spMVKernelPKiS0_PKfS2_Pfi_param_2];
	ld.param.u64 	%rd10, [_Z10spMVKernelPKiS0_PKfS2_Pfi_param_3];
	ld.param.u64 	%rd7, [_Z10spMVKernelPKiS0_PKfS2_Pfi_param_4];
	ld.param.u32 	%r23, [_Z10spMVKernelPKiS0_PKfS2_Pfi_param_5];
	cvta.to.global.u64 	%rd1, %rd10;
	cvta.to.global.u64 	%rd2, %rd8;
	cvta.to.global.u64 	%rd3, %rd9;
	mov.u32 	%r24, %ctaid.x;
	mov.u32 	%r25, %ntid.x;
	mov.u32 	%r26, %tid.x;
	mad.lo.s32 	%r1, %r24, %r25, %r26;
	setp.ge.s32 	%p1, %r1, %r23;
	@%p1 bra 	$L__BB1_15;
	cvta.to.global.u64 	%rd11, %rd6;
	mul.wide.s32 	%rd12, %r1, 4;
	add.s64 	%rd13, %rd11, %rd12;
	ld.global.u32 	%r62, [%rd13];
	ld.global.u32 	%r3, [%rd13+4];
	setp.ge.s32 	%p2, %r62, %r3;
	mov.f32 	%f113, 0f00000000;
	@%p2 bra 	$L__BB1_14;
	add.s32 	%r27, %r62, 1;
	max.s32 	%r28, %r3, %r27;
	sub.s32 	%r4, %r28, %r62;
	and.b32  	%r5, %r4, 15;
	sub.s32 	%r29, %r62, %r28;
	setp.gt.u32 	%p3, %r29, -16;
	mov.f32 	%f113, 0f00000000;
	@%p3 bra 	$L__BB1_5;
	and.b32  	%r30, %r4, -16;
	neg.s32 	%r60, %r30;
	add.s64 	%rd4, %rd3, 32;
	add.s64 	%rd5, %rd2, 32;
	mov.f32 	%f113, 0f00000000;
$L__BB1_4:
	.pragma "nounroll";
	mul.wide.s32 	%rd14, %r62, 4;
	add.s64 	%rd15, %rd4, %rd14;
	add.s64 	%rd16, %rd5, %rd14;
	ld.global.f32 	%f18, [%rd15+-32];
	ld.global.u32 	%r31, [%rd16+-32];
	mul.wide.s32 	%rd17, %r31, 4;
	add.s64 	%rd18, %rd1, %rd17;
	ld.global.f32 	%f19, [%rd18];
	fma.rn.f32 	%f20, %f18, %f19, %f113;
	ld.global.f32 	%f21, [%rd15+-28];
	ld.global.u32 	%r32, [%rd16+-28];
	mul.wide.s32 	%rd19, %r32, 4;
	add.s64 	%rd20, %rd1, %rd19;
	ld.global.f32 	%f22, [%rd20];
	fma.rn.f32 	%f23, %f21, %f22, %f20;
	ld.global.f32 	%f24, [%rd15+-24];
	ld.global.u32 	%r33, [%rd16+-24];
	mul.wide.s32 	%rd21, %r33, 4;
	add.s64 	%rd22, %rd1, %rd21;
	ld.global.f32 	%f25, [%rd22];
	fma.rn.f32 	%f26, %f24, %f25, %f23;
	ld.global.f32 	%f27, [%rd15+-20];
	ld.global.u32 	%r34, [%rd16+-20];
	mul.wide.s32 	%rd23, %r34, 4;
	add.s64 	%rd24, %rd1, %rd23;
	ld.global.f32 	%f28, [%rd24];
	fma.rn.f32 	%f29, %f27, %f28, %f26;
	ld.global.f32 	%f30, [%rd15+-16];
	ld.global.u32 	%r35, [%rd16+-16];
	mul.wide.s32 	%rd25, %r35, 4;
	add.s64 	%rd26, %rd1, %rd25;
	ld.global.f32 	%f31, [%rd26];
	fma.rn.f32 	%f32, %f30, %f31, %f29;
	ld.global.f32 	%f33, [%rd15+-12];
	ld.global.u32 	%r36, [%rd16+-12];
	mul.wide.s32 	%rd27, %r36, 4;
	add.s64 	%rd28, %rd1, %rd27;
	ld.global.f32 	%f34, [%rd28];
	fma.rn.f32 	%f35, %f33, %f34, %f32;
	ld.global.f32 	%f36, [%rd15+-8];
	ld.global.u32 	%r37, [%rd16+-8];
	mul.wide.s32 	%rd29, %r37, 4;
	add.s64 	%rd30, %rd1, %rd29;
	ld.global.f32 	%f37, [%rd30];
	fma.rn.f32 	%f38, %f36, %f37, %f35;
	ld.global.f32 	%f39, [%rd15+-4];
	ld.global.u32 	%r38, [%rd16+-4];
	mul.wide.s32 	%rd31, %r38, 4;
	add.s64 	%rd32, %rd1, %rd31;
	ld.global.f32 	%f40, [%rd32];
	fma.rn.f32 	%f41, %f39, %f40, %f38;
	ld.global.f32 	%f42, [%rd15];
	ld.global.u32 	%r39, [%rd16];
	mul.wide.s32 	%rd33, %r39, 4;
	add.s64 	%rd34, %rd1, %rd33;
	ld.global.f32 	%f43, [%rd34];
	fma.rn.f32 	%f44, %f42, %f43, %f41;
	ld.global.f32 	%f45, [%rd15+4];
	ld.global.u32 	%r40, [%rd16+4];
	mul.wide.s32 	%rd35, %r40, 4;
	add.s64 	%rd36, %rd1, %rd35;
	ld.global.f32 	%f46, [%rd36];
	fma.rn.f32 	%f47, %f45, %f46, %f44;
	ld.global.f32 	%f48, [%rd15+8];
	ld.global.u32 	%r41, [%rd16+8];
	mul.wide.s32 	%rd37, %r41, 4;
	add.s64 	%rd38, %rd1, %rd37;
	ld.global.f32 	%f49, [%rd38];
	fma.rn.f32 	%f50, %f48, %f49, %f47;
	ld.global.f32 	%f51, [%rd15+12];
	ld.global.u32 	%r42, [%rd16+12];
	mul.wide.s32 	%rd39, %r42, 4;
	add.s64 	%rd40, %rd1, %rd39;
	ld.global.f32 	%f52, [%rd40];
	fma.rn.f32 	%f53, %f51, %f52, %f50;
	ld.global.f32 	%f54, [%rd15+16];
	ld.global.u32 	%r43, [%rd16+16];
	mul.wide.s32 	%rd41, %r43, 4;
	add.s64 	%rd42, %rd1, %rd41;
	ld.global.f32 	%f55, [%rd42];
	fma.rn.f32 	%f56, %f54, %f55, %f53;
	ld.global.f32 	%f57, [%rd15+20];
	ld.global.u32 	%r44, [%rd16+20];
	mul.wide.s32 	%rd43, %r44, 4;
	add.s64 	%rd44, %rd1, %rd43;
	ld.global.f32 	%f58, [%rd44];
	fma.rn.f32 	%f59, %f57, %f58, %f56;
	ld.global.f32 	%f60, [%rd15+24];
	ld.global.u32 	%r45, [%rd16+24];
	mul.wide.s32 	%rd45, %r45, 4;
	add.s64 	%rd46, %rd1, %rd45;
	ld.global.f32 	%f61, [%rd46];
	fma.rn.f32 	%f62, %f60, %f61, %f59;
	ld.global.f32 	%f63, [%rd15+28];
	ld.global.u32 	%r46, [%rd16+28];
	mul.wide.s32 	%rd47, %r46, 4;
	add.s64 	%rd48, %rd1, %rd47;
	ld.global.f32 	%f64, [%rd48];
	fma.rn.f32 	%f113, %f63, %f64, %f62;
	add.s32 	%r62, %r62, 16;
	add.s32 	%r60, %r60, 16;
	setp.ne.s32 	%p4, %r60, 0;
	@%p4 bra 	$L__BB1_4;
$L__BB1_5:
	setp.eq.s32 	%p5, %r5, 0;
	@%p5 bra 	$L__BB1_14;
	and.b32  	%r12, %r4, 7;
	setp.lt.u32 	%p6, %r5, 8;
	@%p6 bra 	$L__BB1_8;
	mul.wide.s32 	%rd49, %r62, 4;
	add.s64 	%rd50, %rd3, %rd49;
	ld.global.f32 	%f66, [%rd50];
	add.s64 	%rd51, %rd2, %rd49;
	ld.global.u32 	%r47, [%rd51];
	mul.wide.s32 	%rd52, %r47, 4;
	add.s64 	%rd53, %rd1, %rd52;
	ld.global.f32 	%f67, [%rd53];
	fma.rn.f32 	%f68, %f66, %f67, %f113;
	ld.global.f32 	%f69, [%rd50+4];
	ld.global.u32 	%r48, [%rd51+4];
	mul.wide.s32 	%rd54, %r48, 4;
	add.s64 	%rd55, %rd1, %rd54;
	ld.global.f32 	%f70, [%rd55];
	fma.rn.f32 	%f71, %f69, %f70, %f68;
	ld.global.f32 	%f72, [%rd50+8];
	ld.global.u32 	%r49, [%rd51+8];
	mul.wide.s32 	%rd56, %r49, 4;
	add.s64 	%rd57, %rd1, %rd56;
	ld.global.f32 	%f73, [%rd57];
	fma.rn.f32 	%f74, %f72, %f73, %f71;
	ld.global.f32 	%f75, [%rd50+12];
	ld.global.u32 	%r50, [%rd51+12];
	mul.wide.s32 	%rd58, %r50, 4;
	add.s64 	%rd59, %rd1, %rd58;
	ld.global.f32 	%f76, [%rd59];
	fma.rn.f32 	%f77, %f75, %f76, %f74;
	ld.global.f32 	%f78, [%rd50+16];
	ld.global.u32 	%r51, [%rd51+16];
	mul.wide.s32 	%rd60, %r51, 4;
	add.s64 	%rd61, %rd1, %rd60;
	ld.global.f32 	%f79, [%rd61];
	fma.rn.f32 	%f80, %f78, %f79, %f77;
	ld.global.f32 	%f81, [%rd50+20];
	ld.global.u32 	%r52, [%rd51+20];
	mul.wide.s32 	%rd62, %r52, 4;
	add.s64 	%rd63, %rd1, %rd62;
	ld.global.f32 	%f82, [%rd63];
	fma.rn.f32 	%f83, %f81, %f82, %f80;
	ld.global.f32 	%f84, [%rd50+24];
	ld.global.u32 	%r53, [%rd51+24];
	mul.wide.s32 	%rd64, %r53, 4;
	add.s64 	%rd65, %rd1, %rd64;
	ld.global.f32 	%f85, [%rd65];
	fma.rn.f32 	%f86, %f84, %f85, %f83;
	ld.global.f32 	%f87, [%rd50+28];
	ld.global.u32 	%r54, [%rd51+28];
	mul.wide.s32 	%rd66, %r54, 4;
	add.s64 	%rd67, %rd1, %rd66;
	ld.global.f32 	%f88, [%rd67];
	fma.rn.f32 	%f113, %f87, %f88, %f86;
	add.s32 	%r62, %r62, 8;
$L__BB1_8:
	setp.eq.s32 	%p7, %r12, 0;
	@%p7 bra 	$L__BB1_14;
	and.b32  	%r15, %r4, 3;
	setp.lt.u32 	%p8, %r12, 4;
	@%p8 bra 	$L__BB1_11;
	mul.wide.s32 	%rd68, %r62, 4;
	add.s64 	%rd69, %rd3, %rd68;
	ld.global.f32 	%f90, [%rd69];
	add.s64 	%rd70, %rd2, %rd68;
	ld.global.u32 	%r55, [%rd70];
	mul.wide.s32 	%rd71, %r55, 4;
	add.s64 	%rd72, %rd1, %rd71;
	ld.global.f32 	%f91, [%rd72];
	fma.rn.f32 	%f92, %f90, %f91, %f113;
	ld.global.f32 	%f93, [%rd69+4];
	ld.global.u32 	%r56, [%rd70+4];
	mul.wide.s32 	%rd73, %r56, 4;
	add.s64 	%rd74, %rd1, %rd73;
	ld.global.f32 	%f94, [%rd74];
	fma.rn.f32 	%f95, %f93, %f94, %f92;
	ld.global.f32 	%f96, [%rd69+8];
	ld.global.u32 	%r57, [%rd70+8];
	mul.wide.s32 	%rd75, %r57, 4;
	add.s64 	%rd76, %rd1, %rd75;
	ld.global.f32 	%f97, [%rd76];
	fma.rn.f32 	%f98, %f96, %f97, %f95;
	ld.global.f32 	%f99, [%rd69+12];
	ld.global.u32 	%r58, [%rd70+12];
	mul.wide.s32 	%rd77, %r58, 4;
	add.s64 	%rd78, %rd1, %rd77;
	ld.global.f32 	%f100, [%rd78];
	fma.rn.f32 	%f113, %f99, %f100, %f98;
	add.s32 	%r62, %r62, 4;
$L__BB1_11:
	setp.eq.s32 	%p9, %r15, 0;
	@%p9 bra 	$L__BB1_14;
	neg.s32 	%r65, %r15;
$L__BB1_13:
	.pragma "nounroll";
	mul.wide.s32 	%rd79, %r62, 4;
	add.s64 	%rd80, %rd2, %rd79;
	add.s64 	%rd81, %rd3, %rd79;
	ld.global.f32 	%f101, [%rd81];
	ld.global.u32 	%r59, [%rd80];
	mul.wide.s32 	%rd82, %r59, 4;
	add.s64 	%rd83, %rd1, %rd82;
	ld.global.f32 	%f102, [%rd83];
	fma.rn.f32 	%f113, %f101, %f102, %f113;
	add.s32 	%r62, %r62, 1;
	add.s32 	%r65, %r65, 1;
	setp.ne.s32 	%p10, %r65, 0;
	@%p10 bra 	$L__BB1_13;
$L__BB1_14:
	cvta.to.global.u64 	%rd84, %rd7;
	add.s64 	%rd86, %rd84, %rd12;
	ld.global.f32 	%f103, [%rd86];
	sub.f32 	%f104, %f103, %f113;
	st.global.f32 	[%rd86], %f104;
$L__BB1_15:
	ret;

}


// ===== COMPILED SASS (sm_100) =====

	.target	sm_100

	.elftype	@"ET_EXEC"


//--------------------- .note.nv.tkinfo           --------------------------
	.section	.note.nv.tkinfo,"",@"SHT_NOTE"
	.sectionflags	@"SHF_NOTE_NV_TKINFO"
	.tkinfo
        /*0018*/ 	.word	0x00000002
        /*0030*/ 	.string	""
        /*0030*/ 	.string	"ptxas"
        /*0030*/ 	.string	"Cuda compilation tools, release 13.0, V13.0.88"
        /*0030*/ 	.string	"Build cuda_13.0.r13.0/compiler.36424714_0"
        /*0030*/ 	.string	"-arch sm_100 -m 64 "



//--------------------- .note.nv.cuinfo           --------------------------
	.section	.note.nv.cuinfo,"",@"SHT_NOTE"
	.sectionflags	@"SHF_NOTE_NV_CUINFO"
        /*0018*/ 	.short	0x0002
        /*001a*/ 	.short	0x0064
        /*001c*/ 	.short	0x0082
	.zero		2


//--------------------- .nv.info                  --------------------------
	.section	.nv.info,"",@"SHT_CUDA_INFO"
	.align	4


	//----- nvinfo : EIATTR_REGCOUNT
	.align		4
        /*0000*/ 	.byte	0x04, 0x2f
        /*0002*/ 	.short	(.L_1 - .L_0)
	.align		4
.L_0:
        /*0004*/ 	.word	index@(_Z12spTRSVKernelPKiS0_PKfS2_Pfi)
        /*0008*/ 	.word	0x00000020


	//----- nvinfo : EIATTR_FRAME_SIZE
	.align		4
.L_1:
        /*000c*/ 	.byte	0x04, 0x11
        /*000e*/ 	.short	(.L_3 - .L_2)
	.align		4
.L_2:
        /*0010*/ 	.word	index@($__internal_0_$__cuda_sm3x_div_rn_noftz_f32_slowpath)
        /*0014*/ 	.word	0x00000000


	//----- nvinfo : EIATTR_FRAME_SIZE
	.align		4
.L_3:
        /*0018*/ 	.byte	0x04, 0x11
        /*001a*/ 	.short	(.L_5 - .L_4)
	.align		4
.L_4:
        /*001c*/ 	.word	index@(_Z12spTRSVKernelPKiS0_PKfS2_Pfi)
        /*0020*/ 	.word	0x00000000


	//----- nvinfo : EIATTR_REGCOUNT
	.align		4
.L_5:
        /*0024*/ 	.byte	0x04, 0x2f
        /*0026*/ 	.short	(.L_7 - .L_6)
	.align		4
.L_6:
        /*0028*/ 	.word	index@(_Z10spMVKernelPKiS0_PKfS2_Pfi)
        /*002c*/ 	.word	0x00000020


	//----- nvinfo : EIATTR_FRAME_SIZE
	.align		4
.L_7:
        /*0030*/ 	.byte	0x04, 0x11
        /*0032*/ 	.short	(.L_9 - .L_8)
	.align		4
.L_8:
        /*0034*/ 	.word	index@(_Z10spMVKernelPKiS0_PKfS2_Pfi)
        /*0038*/ 	.word	0x00000000


	//----- nvinfo : EIATTR_MIN_STACK_SIZE
	.align		4
.L_9:
        /*003c*/ 	.byte	0x04, 0x12
        /*003e*/ 	.short	(.L_11 - .L_10)
	.align		4
.L_10:
        /*0040*/ 	.word	index@(_Z10spMVKernelPKiS0_PKfS2_Pfi)
        /*0044*/ 	.word	0x00000000


	//----- nvinfo : EIATTR_MIN_STACK_SIZE
	.align		4
.L_11:
        /*0048*/ 	.byte	0x04, 0x12
        /*004a*/ 	.short	(.L_13 - .L_12)
	.align		4
.L_12:
        /*004c*/ 	.word	index@(_Z12spTRSVKernelPKiS0_PKfS2_Pfi)
        /*0050*/ 	.word	0x00000000
.L_13:


//--------------------- .nv.compat                --------------------------
	.section	.nv.compat,"",@"SHT_CUDA_COMPAT_INFO"
	.align	4
        /*0000*/ 	.byte	0x02, 0x09, 0x00, 0x00, 0x02, 0x02, 0x01, 0x00, 0x02, 0x05, 0x05, 0x00, 0x03, 0x07, 0x01, 0x01
        /*0010*/ 	.byte	0x02, 0x03, 0x00, 0x00, 0x02, 0x06, 0x01, 0x00, 0x04, 0x0b, 0x08, 0x00, 0x01, 0x00, 0x00, 0x00
        /*0020*/ 	.byte	0x00, 0x00, 0x00, 0x00


//--------------------- .nv.info._Z10spMVKernelPKiS0_PKfS2_Pfi --------------------------
	.section	.nv.info._Z10spMVKernelPKiS0_PKfS2_Pfi,"",@"SHT_CUDA_INFO"
	.sectionflags	@""
	.align	4


	//----- nvinfo : EIATTR_CUDA_API_VERSION
	.align		4
        /*0000*/ 	.byte	0x04, 0x37
        /*0002*/ 	.short	(.L_15 - .L_14)
.L_14:
        /*0004*/ 	.word	0x00000082


	//----- nvinfo : EIATTR_KPARAM_INFO
	.align		4
.L_15:
        /*0008*/ 	.byte	0x04, 0x17
        /*000a*/ 	.short	(.L_17 - .L_16)
.L_16:
        /*000c*/ 	.word	0x00000000
        /*0010*/ 	.short	0x0005
        /*0012*/ 	.short	0x0028
        /*0014*/ 	.byte	0x00, 0xf0, 0x11, 0x00


	//----- nvinfo : EIATTR_KPARAM_INFO
	.align		4
.L_17:
        /*0018*/ 	.byte	0x04, 0x17
        /*001a*/ 	.short	(.L_19 - .L_18)
.L_18:
        /*001c*/ 	.word	0x00000000
        /*0020*/ 	.short	0x0004
        /*0022*/ 	.short	0x0020
        /*0024*/ 	.byte	0x00, 0xf5, 0x21, 0x00


	//----- nvinfo : EIATTR_KPARAM_INFO
	.align		4
.L_19:
        /*0028*/ 	.byte	0x04, 0x17
        /*002a*/ 	.short	(.L_21 - .L_20)
.L_20:
        /*002c*/ 	.word	0x00000000
        /*0030*/ 	.short	0x0003
        /*0032*/ 	.short	0x0018
        /*0034*/ 	.byte	0x00, 0xf5, 0x21, 0x00


	//----- nvinfo : EIATTR_KPARAM_INFO
	.align		4
.L_21:
        /*0038*/ 	.byte	0x04, 0x17
        /*003a*/ 	.short	(.L_23 - .L_22)
.L_22:
        /*003c*/ 	.word	0x00000000
        /*0040*/ 	.short	0x0002
        /*0042*/ 	.short	0x0010
        /*0044*/ 	.byte	0x00, 0xf5, 0x21, 0x00


	//----- nvinfo : EIATTR_KPARAM_INFO
	.align		4
.L_23:
        /*0048*/ 	.byte	0x04, 0x17
        /*004a*/ 	.short	(.L_25 - .L_24)
.L_24:
        /*004c*/ 	.word	0x00000000
        /*0050*/ 	.short	0x0001
        /*0052*/ 	.short	0x0008
        /*0054*/ 	.byte	0x00, 0xf5, 0x21, 0x00


	//----- nvinfo : EIATTR_KPARAM_INFO
	.align		4
.L_25:
        /*0058*/ 	.byte	0x04, 0x17
        /*005a*/ 	.short	(.L_27 - .L_26)
.L_26:
        /*005c*/ 	.word	0x00000000
        /*0060*/ 	.short	0x0000
        /*0062*/ 	.short	0x0000
        /*0064*/ 	.byte	0x00, 0xf5, 0x21, 0x00


	//----- nvinfo : EIATTR_SPARSE_MMA_MASK
	.align		4
.L_27:
        /*0068*/ 	.byte	0x03, 0x50
        /*006a*/ 	.short	0x0000


	//----- nvinfo : EIATTR_MAXREG_COUNT
	.align		4
        /*006c*/ 	.byte	0x03, 0x1b
        /*006e*/ 	.short	0x00ff


	//----- nvinfo : EIATTR_MERCURY_ISA_VERSION
	.align		4
        /*0070*/ 	.byte	0x03, 0x5f
        /*0072*/ 	.short	0x0101


	//----- nvinfo : EIATTR_VRC_CTA_INIT_COUNT
	.align		4
        /*0074*/ 	.byte	0x02, 0x4a
	.zero		1
	.zero		1


	//----- nvinfo : EIATTR_EXIT_INSTR_OFFSETS
	.align		4
        /*0078*/ 	.byte	0x04, 0x1c
        /*007a*/ 	.short	(.L_29 - .L_28)


	//   ....[0]....
.L_28:
        /*007c*/ 	.word	0x00000070


	//   ....[1]....
        /*0080*/ 	.word	0x00000e80


	//----- nvinfo : EIATTR_CRS_STACK_SIZE
	.align		4
.L_29:
        /*0084*/ 	.byte	0x04, 0x1e
        /*0086*/ 	.short	(.L_31 - .L_30)
.L_30:
        /*0088*/ 	.word	0x00000000


	//----- nvinfo : EIATTR_CBANK_PARAM_SIZE
	.align		4
.L_31:
        /*008c*/ 	.byte	0x03, 0x19
        /*008e*/ 	.short	0x002c


	//----- nvinfo : EIATTR_PARAM_CBANK
	.align		4
        /*0090*/ 	.byte	0x04, 0x0a
        /*0092*/ 	.short	(.L_33 - .L_32)
	.align		4
.L_32:
        /*0094*/ 	.word	index@(.nv.constant0._Z10spMVKernelPKiS0_PKfS2_Pfi)
        /*0098*/ 	.short	0x0380
        /*009a*/ 	.short	0x002c


	//----- nvinfo : EIATTR_SW_WAR
	.align		4
.L_33:
        /*009c*/ 	.byte	0x04, 0x36
        /*009e*/ 	.short	(.L_35 - .L_34)
.L_34:
        /*00a0*/ 	.word	0x00000008
.L_35:


//--------------------- .nv.info._Z12spTRSVKernelPKiS0_PKfS2_Pfi --------------------------
	.section	.nv.info._Z12spTRSVKernelPKiS0_PKfS2_Pfi,"",@"SHT_CUDA_INFO"
	.sectionflags	@""
	.align	4


	//----- nvinfo : EIATTR_CUDA_API_VERSION
	.align		4
        /*0000*/ 	.byte	0x04, 0x37
        /*0002*/ 	.short	(.L_37 - .L_36)
.L_36:
        /*0004*/ 	.word	0x00000082


	//----- nvinfo : EIATTR_KPARAM_INFO
	.align		4
.L_37:
        /*0008*/ 	.byte	0x04, 0x17
        /*000a*/ 	.short	(.L_39 - .L_38)
.L_38:
        /*000c*/ 	.word	0x00000000
        /*0010*/ 	.short	0x0005
        /*0012*/ 	.short	0x0028
        /*0014*/ 	.byte	0x00, 0xf0, 0x11, 0x00


	//----- nvinfo : EIATTR_KPARAM_INFO
	.align		4
.L_39:
        /*0018*/ 	.byte	0x04, 0x17
        /*001a*/ 	.short	(.L_41 - .L_40)
.L_40:
        /*001c*/ 	.word	0x00000000
        /*0020*/ 	.short	0x0004
        /*0022*/ 	.short	0x0020
        /*0024*/ 	.byte	0x00, 0xf5, 0x21, 0x00


	//----- nvinfo : EIATTR_KPARAM_INFO
	.align		4
.L_41:
        /*0028*/ 	.byte	0x04, 0x17
        /*002a*/ 	.short	(.L_43 - .L_42)
.L_42:
        /*002c*/ 	.word	0x00000000
        /*0030*/ 	.short	0x0003
        /*0032*/ 	.short	0x0018
        /*0034*/ 	.byte	0x00, 0xf5, 0x21, 0x00


	//----- nvinfo : EIATTR_KPARAM_INFO
	.align		4
.L_43:
        /*0038*/ 	.byte	0x04, 0x17
        /*003a*/ 	.short	(.L_45 - .L_44)
.L_44:
        /*003c*/ 	.word	0x00000000
        /*0040*/ 	.short	0x0002
        /*0042*/ 	.short	0x0010
        /*0044*/ 	.byte	0x00, 0xf5, 0x21, 0x00


	//----- nvinfo : EIATTR_KPARAM_INFO
	.align		4
.L_45:
        /*0048*/ 	.byte	0x04, 0x17
        /*004a*/ 	.short	(.L_47 - .L_46)
.L_46:
        /*004c*/ 	.word	0x00000000
        /*0050*/ 	.short	0x0001
        /*0052*/ 	.short	0x0008
        /*0054*/ 	.byte	0x00, 0xf5, 0x21, 0x00


	//----- nvinfo : EIATTR_KPARAM_INFO
	.align		4
.L_47:
        /*0058*/ 	.byte	0x04, 0x17
        /*005a*/ 	.short	(.L_49 - .L_48)
.L_48:
        /*005c*/ 	.word	0x00000000
        /*0060*/ 	.short	0x0000
        /*0062*/ 	.short	0x0000
        /*0064*/ 	.byte	0x00, 0xf5, 0x21, 0x00


	//----- nvinfo : EIATTR_SPARSE_MMA_MASK
	.align		4
.L_49:
        /*0068*/ 	.byte	0x03, 0x50
        /*006a*/ 	.short	0x0000


	//----- nvinfo : EIATTR_MAXREG_COUNT
	.align		4
        /*006c*/ 	.byte	0x03, 0x1b
        /*006e*/ 	.short	0x00ff


	//----- nvinfo : EIATTR_MERCURY_ISA_VERSION
	.align		4
        /*0070*/ 	.byte	0x03, 0x5f
        /*0072*/ 	.short	0x0101


	//----- nvinfo : EIATTR_VRC_CTA_INIT_COUNT
	.align		4
        /*0074*/ 	.byte	0x02, 0x4a
	.zero		1
	.zero		1


	//----- nvinfo : EIATTR_EXIT_INSTR_OFFSETS
	.align		4
        /*0078*/ 	.byte	0x04, 0x1c
        /*007a*/ 	.short	(.L_51 - .L_50)


	//   ....[0]....
.L_50:
        /*007c*/ 	.word	0x00000070


	//   ....[1]....
        /*0080*/ 	.word	0x00000f60


	//----- nvinfo : EIATTR_CRS_STACK_SIZE
	.align		4
.L_51:
        /*0084*/ 	.byte	0x04, 0x1e
        /*0086*/ 	.short	(.L_53 - .L_52)
.L_52:
        /*0088*/ 	.word	0x00000000


	//----- nvinfo : EIATTR_CBANK_PARAM_SIZE
	.align		4
.L_53:
        /*008c*/ 	.byte	0x03, 0x19
        /*008e*/ 	.short	0x002c


	//----- nvinfo : EIATTR_PARAM_CBANK
	.align		4
        /*0090*/ 	.byte	0x04, 0x0a
        /*0092*/ 	.short	(.L_55 - .L_54)
	.align		4
.L_54:
        /*0094*/ 	.word	index@(.nv.constant0._Z12spTRSVKernelPKiS0_PKfS2_Pfi)
        /*0098*/ 	.short	0x0380
        /*009a*/ 	.short	0x002c


	//----- nvinfo : EIATTR_SW_WAR
	.align		4
.L_55:
        /*009c*/ 	.byte	0x04, 0x36
        /*009e*/ 	.short	(.L_57 - .L_56)
.L_56:
        /*00a0*/ 	.word	0x00000008
.L_57:


//--------------------- .nv.callgraph             --------------------------
	.section	.nv.callgraph,"",@"SHT_CUDA_CALLGRAPH"
	.align	4
	.sectionentsize	8
	.align		4
        /*0000*/ 	.word	0x00000000
	.align		4
        /*0004*/ 	.word	0xffffffff
	.align		4
        /*0008*/ 	.word	0x00000000
	.align		4
        /*000c*/ 	.word	0xfffffffe
	.align		4
        /*0010*/ 	.word	0x00000000
	.align		4
        /*0014*/ 	.word	0xfffffffd
	.align		4
        /*0018*/ 	.word	0x00000000
	.align		4
        /*001c*/ 	.word	0xfffffffc


//--------------------- .text._Z10spMVKernelPKiS0_PKfS2_Pfi --------------------------
	.section	.text._Z10spMVKernelPKiS0_PKfS2_Pfi,"ax",@progbits
	.align	128
        .global         _Z10spMVKernelPKiS0_PKfS2_Pfi
        .type           _Z10spMVKernelPKiS0_PKfS2_Pfi,@function
        .size           _Z10spMVKernelPKiS0_PKfS2_Pfi,(.L_x_36 - _Z10spMVKernelPKiS0_PKfS2_Pfi)
        .other          _Z10spMVKernelPKiS0_PKfS2_Pfi,@"STO_CUDA_ENTRY STV_DEFAULT"
_Z10spMVKernelPKiS0_PKfS2_Pfi:
.text._Z10spMVKernelPKiS0_PKfS2_Pfi:
[----:B------:R-:W-:Y:S01]  /*0000*/  LDC R1, c[0x0][0x37c] ;  /* 0x0000df00ff017b82 */ /* 0x000fe20000000800 */
[----:B------:R-:W0:Y:S07]  /*0010*/  S2R R3, SR_TID.X ;  /* 0x0000000000037919 */ /* 0x000e2e0000002100 */
[----:B------:R-:W0:Y:S01]  /*0020*/  S2UR UR4, SR_CTAID.X ;  /* 0x00000000000479c3 */ /* 0x000e220000002500 */
[----:B------:R-:W1:Y:S07]  /*0030*/  LDCU UR5, c[0x0][0x3a8] ;  /* 0x00007500ff0577ac */ /* 0x000e6e0008000800 */
[----:B------:R-:W0:Y:S02]  /*0040*/  LDC R0, c[0x0][0x360] ;  /* 0x0000d800ff007b82 */ /* 0x000e240000000800 */
[----:B0-----:R-:W-:-:S05]  /*0050*/  IMAD R0, R0, UR4, R3 ;  /* 0x0000000400007c24 */ /* 0x001fca000f8e0203 */
[----:B-1----:R-:W-:-:S13]  /*0060*/  ISETP.GE.AND P0, PT, R0, UR5, PT ;  /* 0x0000000500007c0c */ /* 0x002fda000bf06270 */
[----:B------:R-:W-:Y:S05]  /*0070*/  @P0 EXIT ;  /* 0x000000000000094d */ /* 0x000fea0003800000 */
[----:B------:R-:W0:Y:S01]  /*0080*/  LDC.64 R2, c[0x0][0x380] ;  /* 0x0000e000ff027b82 */ /* 0x000e220000000a00 */
[----:B------:R-:W1:Y:S01]  /*0090*/  LDCU.64 UR4, c[0x0][0x358] ;  /* 0x00006b00ff0477ac */ /* 0x000e620008000a00 */
[----:B0-----:R-:W-:-:S05]  /*00a0*/  IMAD.WIDE R2, R0, 0x4, R2 ;  /* 0x0000000400027825 */ /* 0x001fca00078e0202 */
[----:B-1----:R-:W2:Y:S04]  /*00b0*/  LDG.E R4, desc[UR4][R2.64] ;  /* 0x0000000402047981 */ /* 0x002ea8000c1e1900 */
[----:B------:R-:W2:Y:S01]  /*00c0*/  LDG.E R5, desc[UR4][R2.64+0x4] ;  /* 0x0000040402057981 */ /* 0x000ea2000c1e1900 */
[----:B------:R-:W-:Y:S01]  /*00d0*/  BSSY.RECONVERGENT B0, `(.L_x_0) ;  /* 0x00000d5000007945 */ /* 0x000fe20003800200 */
[----:B------:R-:W-:Y:S01]  /*00e0*/  HFMA2 R6, -RZ, RZ, 0, 0 ;  /* 0x00000000ff067431 */ /* 0x000fe200000001ff */
[----:B--2---:R-:W-:-:S13]  /*00f0*/  ISETP.GE.AND P0, PT, R4, R5, PT ;  /* 0x000000050400720c */ /* 0x004fda0003f06270 */
[----:B------:R-:W-:Y:S05]  /*0100*/  @P0 BRA `(.L_x_1) ;  /* 0x0000000c00440947 */ /* 0x000fea0003800000 */
[----:B------:R-:W-:Y:S01]  /*0110*/  MOV R3, R4 ;  /* 0x0000000400037202 */ /* 0x000fe20000000f00 */
[----:B------:R-:W-:Y:S01]  /*0120*/  BSSY.RECONVERGENT B1, `(.L_x_2) ;  /* 0x0000069000017945 */ /* 0x000fe20003800200 */
[----:B------:R-:W-:Y:S02]  /*0130*/  MOV R6, RZ ;  /* 0x000000ff00067202 */ /* 0x000fe40000000f00 */
[----:B------:R-:W-:-:S04]  /*0140*/  VIADDMNMX R2, R3, 0x1, R5, !PT ;  /* 0x0000000103027846 */ /* 0x000fc80007800105 */
[CC--:B------:R-:W-:Y:S02]  /*0150*/  IADD3 R4, PT, PT, -R3.reuse, R2.reuse, RZ ;  /* 0x0000000203047210 */ /* 0x0c0fe40007ffe1ff */
[----:B------:R-:W-:Y:S02]  /*0160*/  IADD3 R2, PT, PT, R3, -R2, RZ ;  /* 0x8000000203027210 */ /* 0x000fe40007ffe0ff */
[----:B------:R-:W-:Y:S02]  /*0170*/  LOP3.LUT R5, R4, 0xf, RZ, 0xc0, !PT ;  /* 0x0000000f04057812 */ /* 0x000fe400078ec0ff */
[----:B------:R-:W-:Y:S02]  /*0180*/  ISETP.GT.U32.AND P1, PT, R2, -0x10, PT ;  /* 0xfffffff00200780c */ /* 0x000fe40003f24070 */
[----:B------:R-:W-:-:S11]  /*0190*/  ISETP.NE.AND P0, PT, R5, RZ, PT ;  /* 0x000000ff0500720c */ /* 0x000fd60003f05270 */
[----:B------:R-:W-:Y:S05]  /*01a0*/  @P1 BRA `(.L_x_3) ;  /* 0x0000000400801947 */ /* 0x000fea0003800000 */
[----:B------:R-:W0:Y:S01]  /*01b0*/  LDC.64 R12, c[0x0][0x390] ;  /* 0x0000e400ff0c7b82 */ /* 0x000e220000000a00 */
[----:B------:R-:W-:Y:S02]  /*01c0*/  LOP3.LUT R2, R4, 0xfffffff0, RZ, 0xc0, !PT ;  /* 0xfffffff004027812 */ /* 0x000fe400078ec0ff */
[----:B------:R-:W-:Y:S02]  /*01d0*/  MOV R6, RZ ;  /* 0x000000ff00067202 */ /* 0x000fe40000000f00 */
[----:B------:R-:W-:-:S03]  /*01e0*/  IADD3 R2, PT, PT, -R2, RZ, RZ ;  /* 0x000000ff02027210 */ /* 0x000fc60007ffe1ff */
[----:B------:R-:W1:Y:S01]  /*01f0*/  LDC.64 R14, c[0x0][0x388] ;  /* 0x0000e200ff0e7b82 */ /* 0x000e620000000a00 */
[----:B0-----:R-:W-:-:S04]  /*0200*/  IADD3 R12, P1, PT, R12, 0x20, RZ ;  /* 0x000000200c0c7810 */ /* 0x001fc80007f3e0ff */
[----:B------:R-:W-:Y:S02]  /*0210*/  IADD3.X R13, PT, PT, RZ, R13, RZ, P1, !PT ;  /* 0x0000000dff0d7210 */ /* 0x000fe40000ffe4ff */
[----:B-1----:R-:W-:-:S04]  /*0220*/  IADD3 R14, P2, PT, R14, 0x20, RZ ;  /* 0x000000200e0e7810 */ /* 0x002fc80007f5e0ff */
[----:B------:R-:W-:-:S09]  /*0230*/  IADD3.X R15, PT, PT, RZ, R15, RZ, P2, !PT ;  /* 0x0000000fff0f7210 */ /* 0x000fd200017fe4ff */
.L_x_4:
[C---:B------:R-:W-:Y:S01]  /*0240*/  IMAD.WIDE R20, R3.reuse, 0x4, R14 ;  /* 0x0000000403147825 */ /* 0x040fe200078e020e */
[----:B------:R-:W0:Y:S04]  /*0250*/  LDC.64 R16, c[0x0][0x398] ;  /* 0x0000e600ff107b82 */ /* 0x000e280000000a00 */
[----:B------:R-:W0:Y:S04]  /*0260*/  LDG.E R11, desc[UR4][R20.64+-0x20] ;  /* 0xffffe004140b7981 */ /* 0x000e28000c1e1900 */
[----:B------:R-:W2:Y:S04]  /*0270*/  LDG.E R23, desc[UR4][R20.64+-0x1c] ;  /* 0xffffe40414177981 */ /* 0x000ea8000c1e1900 */
[----:B------:R-:W3:Y:S01]  /*0280*/  LDG.E R9, desc[UR4][R20.64+-0x18] ;  /* 0xffffe80414097981 */ /* 0x000ee2000c1e1900 */
[----:B------:R-:W-:-:S03]  /*0290*/  IMAD.WIDE R26, R3, 0x4, R12 ;  /* 0x00000004031a7825 */ /* 0x000fc600078e020c */
[----:B------:R-:W4:Y:S04]  /*02a0*/  LDG.E R25, desc[UR4][R20.64+-0x14] ;  /* 0xffffec0414197981 */ /* 0x000f28000c1e1900 */
[----:B------:R-:W5:Y:S04]  /*02b0*/  LDG.E R19, desc[UR4][R26.64+-0x20] ;  /* 0xffffe0041a137981 */ /* 0x000f68000c1e1900 */
[----:B------:R-:W5:Y:S04]  /*02c0*/  LDG.E R18, desc[UR4][R26.64+-0x1c] ;  /* 0xffffe4041a127981 */ /* 0x000f68000c1e1900 */
[----:B------:R-:W5:Y:S01]  /*02d0*/  LDG.E R29, desc[UR4][R20.64+-0x10] ;  /* 0xfffff004141d7981 */ /* 0x000f62000c1e1900 */
[----:B0-----:R-:W-:-:S06]  /*02e0*/  IMAD.WIDE R10, R11, 0x4, R16 ;  /* 0x000000040b0a7825 */ /* 0x001fcc00078e0210 */
[----:B------:R-:W5:Y:S01]  /*02f0*/  LDG.E R10, desc[UR4][R10.64] ;  /* 0x000000040a0a7981 */ /* 0x000f62000c1e1900 */
[----:B--2---:R-:W-:-:S05]  /*0300*/  IMAD.WIDE R22, R23, 0x4, R16 ;  /* 0x0000000417167825 */ /* 0x004fca00078e0210 */
[----:B------:R-:W2:Y:S01]  /*0310*/  LDG.E R7, desc[UR4][R22.64] ;  /* 0x0000000416077981 */ /* 0x000ea2000c1e1900 */
[----:B---3--:R-:W-:-:S03]  /*0320*/  IMAD.WIDE R8, R9, 0x4, R16 ;  /* 0x0000000409087825 */ /* 0x008fc600078e0210 */
[----:B------:R-:W3:Y:S01]  /*0330*/  LDG.E R11, desc[UR4][R26.64+-0x18] ;  /* 0xffffe8041a0b7981 */ /* 0x000ee2000c1e1900 */
[----:B----4-:R-:W-:-:S03]  /*0340*/  IMAD.WIDE R24, R25, 0x4, R16 ;  /* 0x0000000419187825 */ /* 0x010fc600078e0210 */
[----:B------:R-:W3:Y:S04]  /*0350*/  LDG.E R8, desc[UR4][R8.64] ;  /* 0x0000000408087981 */ /* 0x000ee8000c1e1900 */
[----:B------:R-:W4:Y:S04]  /*0360*/  LDG.E R23, desc[UR4][R20.64+-0xc] ;  /* 0xfffff40414177981 */ /* 0x000f28000c1e1900 */
[----:B------:R-:W4:Y:S01]  /*0370*/  LDG.E R9, desc[UR4][R20.64+-0x8] ;  /* 0xfffff80414097981 */ /* 0x000f22000c1e1900 */
[----:B-----5:R-:W-:-:S03]  /*0380*/  FFMA R28, R19, R10, R6 ;  /* 0x0000000a131c7223 */ /* 0x020fc60000000006 */
[----:B------:R-:W5:Y:S04]  /*0390*/  LDG.E R6, desc[UR4][R24.64] ;  /* 0x0000000418067981 */ /* 0x000f68000c1e1900 */
[----:B------:R-:W5:Y:S01]  /*03a0*/  LDG.E R19, desc[UR4][R26.64+-0x14] ;  /* 0xffffec041a137981 */ /* 0x000f62000c1e1900 */
[----:B--2---:R-:W-:Y:S01]  /*03b0*/  FFMA R22, R18, R7, R28 ;  /* 0x0000000712167223 */ /* 0x004fe2000000001c */
[----:B------:R-:W-:Y:S02]  /*03c0*/  IMAD.WIDE R28, R29, 0x4, R16 ;  /* 0x000000041d1c7825 */ /* 0x000fe400078e0210 */
[----:B------:R-:W2:Y:S04]  /*03d0*/  LDG.E R10, desc[UR4][R20.64+-0x4] ;  /* 0xfffffc04140a7981 */ /* 0x000ea8000c1e1900 */
[----:B------:R-:W2:Y:S04]  /*03e0*/  LDG.E R29, desc[UR4][R28.64] ;  /* 0x000000041c1d7981 */ /* 0x000ea8000c1e1900 */
[----:B------:R-:W2:Y:S04]  /*03f0*/  LDG.E R18, desc[UR4][R26.64+-0x10] ;  /* 0xfffff0041a127981 */ /* 0x000ea8000c1e1900 */
[----:B------:R-:W2:Y:S01]  /*0400*/  LDG.E R7, desc[UR4][R20.64] ;  /* 0x0000000414077981 */ /* 0x000ea2000c1e1900 */
[----:B---3--:R-:W-:Y:S01]  /*0410*/  FFMA R8, R11, R8, R22 ;  /* 0x000000080b087223 */ /* 0x008fe20000000016 */
[----:B----4-:R-:W-:-:S02]  /*0420*/  IMAD.WIDE R22, R23, 0x4, R16 ;  /* 0x0000000417167825 */ /* 0x010fc400078e0210 */
[----:B------:R-:W3:Y:S04]  /*0430*/  LDG.E R11, desc[UR4][R20.64+0x4] ;  /* 0x00000404140b7981 */ /* 0x000ee8000c1e1900 */
[----:B------:R-:W4:Y:S04]  /*0440*/  LDG.E R23, desc[UR4][R22.64] ;  /* 0x0000000416177981 */ /* 0x000f28000c1e1900 */
[----:B------:R-:W4:Y:S04]  /*0450*/  LDG.E R25, desc[UR4][R26.64+-0xc] ;  /* 0xfffff4041a197981 */ /* 0x000f28000c1e1900 */
[----:B------:R-:W4:Y:S04]  /*0460*/  LDG.E R28, desc[UR4][R26.64+-0x8] ;  /* 0xfffff8041a1c7981 */ /* 0x000f28000c1e1900 */
[----:B------:R-:W4:Y:S04]  /*0470*/  LDG.E R22, desc[UR4][R20.64+0x8] ;  /* 0x0000080414167981 */ /* 0x000f28000c1e1900 */
[----:B------:R-:W4:Y:S01]  /*0480*/  LDG.E R24, desc[UR4][R26.64+0x4] ;  /* 0x000004041a187981 */ /* 0x000f22000c1e1900 */
[----:B-----5:R-:W-:Y:S01]  /*0490*/  FFMA R6, R19, R6, R8 ;  /* 0x0000000613067223 */ /* 0x020fe20000000008 */
[----:B------:R-:W-:-:S05]  /*04a0*/  IMAD.WIDE R8, R9, 0x4, R16 ;  /* 0x0000000409087825 */ /* 0x000fca00078e0210 */
[----:B------:R0:W5:Y:S01]  /*04b0*/  LDG.E R19, desc[UR4][R8.64] ;  /* 0x0000000408137981 */ /* 0x000162000c1e1900 */
[----:B--2---:R-:W-:-:S03]  /*04c0*/  FFMA R18, R18, R29, R6 ;  /* 0x0000001d12127223 */ /* 0x004fc60000000006 */
[----:B------:R-:W2:Y:S01]  /*04d0*/  LDG.E R29, desc[UR4][R20.64+0x1c] ;  /* 0x00001c04141d7981 */ /* 0x000ea2000c1e1900 */
[----:B0-----:R-:W-:-:S04]  /*04e0*/  IMAD.WIDE R8, R10, 0x4, R16 ;  /* 0x000000040a087825 */ /* 0x001fc800078e0210 */
[--C-:B------:R-:W-:Y:S02]  /*04f0*/  IMAD.WIDE R6, R7, 0x4, R16.reuse ;  /* 0x0000000407067825 */ /* 0x100fe400078e0210 */
[----:B------:R-:W2:Y:S02]  /*0500*/  LDG.E R8, desc[UR4][R8.64] ;  /* 0x0000000408087981 */ /* 0x000ea4000c1e1900 */
[----:B---3--:R-:W-:Y:S02]  /*0510*/  IMAD.WIDE R10, R11, 0x4, R16 ;  /* 0x000000040b0a7825 */ /* 0x008fe400078e0210 */
[----:B------:R-:W3:Y:S02]  /*0520*/  LDG.E R6, desc[UR4][R6.64] ;  /* 0x0000000406067981 */ /* 0x000ee4000c1e1900 */
[----:B----4-:R-:W-:Y:S02]  /*0530*/  FFMA R23, R25, R23, R18 ;  /* 0x0000001719177223 */ /* 0x010fe40000000012 */
[----:B------:R-:W4:Y:S04]  /*0540*/  LDG.E R10, desc[UR4][R10.64] ;  /* 0x000000040a0a7981 */ /* 0x000f28000c1e1900 */
[----:B------:R-:W2:Y:S04]  /*0550*/  LDG.E R9, desc[UR4][R26.64+-0x4] ;  /* 0xfffffc041a097981 */ /* 0x000ea8000c1e1900 */
[----:B------:R-:W3:Y:S04]  /*0560*/  LDG.E R7, desc[UR4][R26.64] ;  /* 0x000000041a077981 */ /* 0x000ee8000c1e1900 */
[----:B------:R-:W4:Y:S04]  /*0570*/  LDG.E R18, desc[UR4][R20.64+0xc] ;  /* 0x00000c0414127981 */ /* 0x000f28000c1e1900 */
[----:B------:R-:W4:Y:S04]  /*0580*/  LDG.E R25, desc[UR4][R20.64+0x14] ;  /* 0x0000140414197981 */ /* 0x000f28000c1e1900 */
[----:B------:R-:W4:Y:S01]  /*0590*/  LDG.E R11, desc[UR4][R26.64+0x18] ;  /* 0x000018041a0b7981 */ /* 0x000f22000c1e1900 */
[----:B-----5:R-:W-:-:S03]  /*05a0*/  FFMA R28, R28, R19, R23 ;  /* 0x000000131c1c7223 */ /* 0x020fc60000000017 */
[----:B------:R-:W5:Y:S04]  /*05b0*/  LDG.E R23, desc[UR4][R20.64+0x10] ;  /* 0x0000100414177981 */ /* 0x000f68000c1e1900 */
[----:B------:R0:W5:Y:S02]  /*05c0*/  LDG.E R19, desc[UR4][R20.64+0x18] ;  /* 0x0000180414137981 */ /* 0x000164000c1e1900 */
[----:B0-----:R-:W-:-:S04]  /*05d0*/  IMAD.WIDE R20, R22, 0x4, R16 ;  /* 0x0000000416147825 */ /* 0x001fc800078e0210 */
[----:B--2---:R-:W-:Y:S02]  /*05e0*/  FFMA R8, R9, R8, R28 ;  /* 0x0000000809087223 */ /* 0x004fe4000000001c */
[----:B------:R-:W2:Y:S02]  /*05f0*/  LDG.E R9, desc[UR4][R26.64+0x10] ;  /* 0x000010041a097981 */ /* 0x000ea4000c1e1900 */
[----:B---3--:R-:W-:Y:S02]  /*0600*/  FFMA R7, R7, R6, R8 ;  /* 0x0000000607077223 */ /* 0x008fe40000000008 */
[----:B------:R-:W3:Y:S02]  /*0610*/  LDG.E R8, desc[UR4][R26.64+0xc] ;  /* 0x00000c041a087981 */ /* 0x000ee4000c1e1900 */
[----:B----4-:R-:W-:Y:S02]  /*0620*/  FFMA R6, R24, R10, R7 ;  /* 0x0000000a18067223 */ /* 0x010fe40000000007 */
[----:B------:R-:W4:Y:S04]  /*0630*/  LDG.E R7, desc[UR4][R26.64+0x8] ;  /* 0x000008041a077981 */ /* 0x000f28000c1e1900 */
[----:B------:R-:W2:Y:S04]  /*0640*/  LDG.E R10, desc[UR4][R26.64+0x14] ;  /* 0x000014041a0a7981 */ /* 0x000ea8000c1e1900 */
[----:B------:R-:W2:Y:S01]  /*0650*/  LDG.E R26, desc[UR4][R26.64+0x1c] ;  /* 0x00001c041a1a7981 */ /* 0x000ea2000c1e1900 */
[----:B------:R-:W-:-:S06]  /*0660*/  IMAD.WIDE R24, R25, 0x4, R16 ;  /* 0x0000000419187825 */ /* 0x000fcc00078e0210 */
[----:B------:R-:W2:Y:S04]  /*0670*/  LDG.E R25, desc[UR4][R24.64] ;  /* 0x0000000418197981 */ /* 0x000ea8000c1e1900 */
[----:B------:R0:W4:Y:S02]  /*0680*/  LDG.E R27, desc[UR4][R20.64] ;  /* 0x00000004141b7981 */ /* 0x000124000c1e1900 */
[----:B0-----:R-:W-:-:S06]  /*0690*/  IMAD.WIDE R20, R18, 0x4, R16 ;  /* 0x0000000412147825 */ /* 0x001fcc00078e0210 */
[----:B------:R-:W3:Y:S01]  /*06a0*/  LDG.E R21, desc[UR4][R20.64] ;  /* 0x0000000414157981 */ /* 0x000ee2000c1e1900 */
[----:B-----5:R-:W-:-:S04]  /*06b0*/  IMAD.WIDE R22, R23, 0x4, R16 ;  /* 0x0000000417167825 */ /* 0x020fc800078e0210 */
[--C-:B------:R-:W-:Y:S02]  /*06c0*/  IMAD.WIDE R18, R19, 0x4, R16.reuse ;  /* 0x0000000413127825 */ /* 0x100fe400078e0210 */
[----:B------:R-:W2:Y:S02]  /*06d0*/  LDG.E R22, desc[UR4][R22.64] ;  /* 0x0000000416167981 */ /* 0x000ea4000c1e1900 */
[----:B------:R-:W-:Y:S02]  /*06e0*/  IMAD.WIDE R16, R29, 0x4, R16 ;  /* 0x000000041d107825 */ /* 0x000fe400078e0210 */
[----:B------:R-:W5:Y:S04]  /*06f0*/  LDG.E R18, desc[UR4][R18.64] ;  /* 0x0000000412127981 */ /* 0x000f68000c1e1900 */
[----:B------:R-:W5:Y:S01]  /*0700*/  LDG.E R16, desc[UR4][R16.64] ;  /* 0x0000000410107981 */ /* 0x000f62000c1e1900 */
[----:B------:R-:W-:-:S04]  /*0710*/  IADD3 R2, PT, PT, R2, 0x10, RZ ;  /* 0x0000001002027810 */ /* 0x000fc80007ffe0ff */
[----:B------:R-:W-:Y:S02]  /*0720*/  ISETP.NE.AND P1, PT, R2, RZ, PT ;  /* 0x000000ff0200720c */ /* 0x000fe40003f25270 */
[----:B------:R-:W-:Y:S01]  /*0730*/  IADD3 R3, PT, PT, R3, 0x10, RZ ;  /* 0x0000001003037810 */ /* 0x000fe20007ffe0ff */
[----:B----4-:R-:W-:-:S04]  /*0740*/  FFMA R7, R7, R27, R6 ;  /* 0x0000001b07077223 */ /* 0x010fc80000000006 */
[----:B---3--:R-:W-:-:S04]  /*0750*/  FFMA R8, R8, R21, R7 ;  /* 0x0000001508087223 */ /* 0x008fc80000000007 */
[----:B--2---:R-:W-:-:S04]  /*0760*/  FFMA R9, R9, R22, R8 ;  /* 0x0000001609097223 */ /* 0x004fc80000000008 */
[----:B------:R-:W-:-:S04]  /*0770*/  FFMA R10, R10, R25, R9 ;  /* 0x000000190a0a7223 */ /* 0x000fc80000000009 */
[----:B-----5:R-:W-:-:S04]  /*0780*/  FFMA R11, R11, R18, R10 ;  /* 0x000000120b0b7223 */ /* 0x020fc8000000000a */
[----:B------:R-:W-:Y:S01]  /*0790*/  FFMA R6, R26, R16, R11 ;  /* 0x000000101a067223 */ /* 0x000fe2000000000b */
[----:B------:R-:W-:Y:S06]  /*07a0*/  @P1 BRA `(.L_x_4) ;  /* 0xfffffff800a41947 */ /* 0x000fec000383ffff */
.L_x_3:
[----:B------:R-:W-:Y:S05]  /*07b0*/  BSYNC.RECONVERGENT B1 ;  /* 0x0000000000017941 */ /* 0x000fea0003800200 */
.L_x_2:
[----:B------:R-:W-:Y:S05]  /*07c0*/  @!P0 BRA `(.L_x_1) ;  /* 0x0000000400948947 */ /* 0x000fea0003800000 */
[----:B------:R-:W-:Y:S01]  /*07d0*/  ISETP.GE.U32.AND P0, PT, R5, 0x8, PT ;  /* 0x000000080500780c */ /* 0x000fe20003f06070 */
[----:B------:R-:W-:Y:S01]  /*07e0*/  BSSY.RECONVERGENT B1, `(.L_x_5) ;  /* 0x0000032000017945 */ /* 0x000fe20003800200 */
[----:B------:R-:W-:-:S04]  /*07f0*/  LOP3.LUT R24, R4, 0x7, RZ, 0xc0, !PT ;  /* 0x0000000704187812 */ /* 0x000fc800078ec0ff */
[----:B------:R-:W-:-:S07]  /*0800*/  ISETP.NE.AND P1, PT, R24, RZ, PT ;  /* 0x000000ff1800720c */ /* 0x000fce0003f25270 */
[----:B------:R-:W-:Y:S06]  /*0810*/  @!P0 BRA `(.L_x_6) ;  /* 0x0000000000b88947 */ /* 0x000fec0003800000 */
[----:B------:R-:W0:Y:S08]  /*0820*/  LDC.64 R20, c[0x0][0x388] ;  /* 0x0000e200ff147b82 */ /* 0x000e300000000a00 */
[----:B------:R-:W1:Y:S08]  /*0830*/  LDC.64 R10, c[0x0][0x398] ;  /* 0x0000e600ff0a7b82 */ /* 0x000e700000000a00 */
[----:B------:R-:W2:Y:S01]  /*0840*/  LDC.64 R8, c[0x0][0x390] ;  /* 0x0000e400ff087b82 */ /* 0x000ea20000000a00 */
[----:B0-----:R-:W-:-:S05]  /*0850*/  IMAD.WIDE R20, R3, 0x4, R20 ;  /* 0x0000000403147825 */ /* 0x001fca00078e0214 */
[----:B------:R-:W1:Y:S04]  /*0860*/  LDG.E R29, desc[UR4][R20.64] ;  /* 0x00000004141d7981 */ /* 0x000e68000c1e1900 */
[----:B------:R-:W3:Y:S04]  /*0870*/  LDG.E R27, desc[UR4][R20.64+0x4] ;  /* 0x00000404141b7981 */ /* 0x000ee8000c1e1900 */
[----:B------:R-:W4:Y:S04]  /*0880*/  LDG.E R25, desc[UR4][R20.64+0x8] ;  /* 0x0000080414197981 */ /* 0x000f28000c1e1900 */
[----:B------:R-:W5:Y:S04]  /*0890*/  LDG.E R13, desc[UR4][R20.64+0xc] ;  /* 0x00000c04140d7981 */ /* 0x000f68000c1e1900 */
[----:B------:R-:W5:Y:S04]  /*08a0*/  LDG.E R15, desc[UR4][R20.64+0x10] ;  /* 0x00001004140f7981 */ /* 0x000f68000c1e1900 */
[----:B------:R-:W5:Y:S04]  /*08b0*/  LDG.E R17, desc[UR4][R20.64+0x14] ;  /* 0x0000140414117981 */ /* 0x000f68000c1e1900 */
[----:B------:R-:W5:Y:S04]  /*08c0*/  LDG.E R19, desc[UR4][R20.64+0x18] ;  /* 0x0000180414137981 */ /* 0x000f68000c1e1900 */
[----:B------:R4:W5:Y:S01]  /*08d0*/  LDG.E R23, desc[UR4][R20.64+0x1c] ;  /* 0x00001c0414177981 */ /* 0x000962000c1e1900 */
[----:B--2---:R-:W-:-:S05]  /*08e0*/  IMAD.WIDE R8, R3, 0x4, R8 ;  /* 0x0000000403087825 */ /* 0x004fca00078e0208 */
[----:B------:R-:W2:Y:S04]  /*08f0*/  LDG.E R7, desc[UR4][R8.64] ;  /* 0x0000000408077981 */ /* 0x000ea8000c1e1900 */
[----:B------:R-:W2:Y:S01]  /*0900*/  LDG.E R22, desc[UR4][R8.64+0x8] ;  /* 0x0000080408167981 */ /* 0x000ea2000c1e1900 */
[----:B-1----:R-:W-:-:S04]  /*0910*/  IMAD.WIDE R28, R29, 0x4, R10 ;  /* 0x000000041d1c7825 */ /* 0x002fc800078e020a */
[--C-:B---3--:R-:W-:Y:S01]  /*0920*/  IMAD.WIDE R26, R27, 0x4, R10.reuse ;  /* 0x000000041b1a7825 */ /* 0x108fe200078e020a */
[----:B------:R-:W2:Y:S03]  /*0930*/  LDG.E R5, desc[UR4][R28.64] ;  /* 0x000000041c057981 */ /* 0x000ea6000c1e1900 */
[--C-:B----4-:R-:W-:Y:S01]  /*0940*/  IMAD.WIDE R20, R25, 0x4, R10.reuse ;  /* 0x0000000419147825 */ /* 0x110fe200078e020a */
[----:B------:R-:W3:Y:S04]  /*0950*/  LDG.E R2, desc[UR4][R26.64] ;  /* 0x000000041a027981 */ /* 0x000ee8000c1e1900 */
[----:B------:R-:W3:Y:S01]  /*0960*/  LDG.E R25, desc[UR4][R8.64+0x4] ;  /* 0x0000040408197981 */ /* 0x000ee2000c1e1900 */
[----:B-----5:R-:W-:-:S03]  /*0970*/  IMAD.WIDE R12, R13, 0x4, R10 ;  /* 0x000000040d0c7825 */ /* 0x020fc600078e020a */
[----:B------:R-:W4:Y:S01]  /*0980*/  LDG.E R21, desc[UR4][R20.64] ;  /* 0x0000000414157981 */ /* 0x000f22000c1e1900 */
[----:B------:R-:W-:-:S03]  /*0990*/  IMAD.WIDE R14, R15, 0x4, R10 ;  /* 0x000000040f0e7825 */ /* 0x000fc600078e020a */
[----:B------:R-:W5:Y:S01]  /*09a0*/  LDG.E R13, desc[UR4][R12.64] ;  /* 0x000000040c0d7981 */ /* 0x000f62000c1e1900 */
[----:B------:R-:W-:-:S03]  /*09b0*/  IMAD.WIDE R16, R17, 0x4, R10 ;  /* 0x0000000411107825 */ /* 0x000fc600078e020a */
[----:B------:R-:W5:Y:S01]  /*09c0*/  LDG.E R28, desc[UR4][R8.64+0xc] ;  /* 0x00000c04081c7981 */ /* 0x000f62000c1e1900 */
[----:B------:R-:W-:-:S03]  /*09d0*/  IMAD.WIDE R18, R19, 0x4, R10 ;  /* 0x0000000413127825 */ /* 0x000fc600078e020a */
[----:B------:R-:W5:Y:S04]  /*09e0*/  LDG.E R14, desc[UR4][R14.64] ;  /* 0x000000040e0e7981 */ /* 0x000f68000c1e1900 */
[----:B------:R-:W5:Y:S01]  /*09f0*/  LDG.E R29, desc[UR4][R8.64+0x10] ;  /* 0x00001004081d7981 */ /* 0x000f62000c1e1900 */
[----:B------:R-:W-:-:S03]  /*0a00*/  IMAD.WIDE R10, R23, 0x4, R10 ;  /* 0x00000004170a7825 */ /* 0x000fc600078e020a */
[----:B------:R-:W5:Y:S04]  /*0a10*/  LDG.E R17, desc[UR4][R16.64] ;  /* 0x0000000410117981 */ /* 0x000f68000c1e1900 */
[----:B------:R-:W5:Y:S04]  /*0a20*/  LDG.E R26, desc[UR4][R8.64+0x14] ;  /* 0x00001404081a7981 */ /* 0x000f68000c1e1900 */
[----:B------:R-:W5:Y:S04]  /*0a30*/  LDG.E R18, desc[UR4][R18.64] ;  /* 0x0000000412127981 */ /* 0x000f68000c1e1900 */
[----:B------:R-:W5:Y:S04]  /*0a40*/  LDG.E R23, desc[UR4][R8.64+0x18] ;  /* 0x0000180408177981 */ /* 0x000f68000c1e1900 */
[----:B------:R-:W5:Y:S04]  /*0a50*/  LDG.E R12, desc[UR4][R8.64+0x1c] ;  /* 0x00001c04080c7981 */ /* 0x000f68000c1e1900 */
[----:B------:R-:W5:Y:S01]  /*0a60*/  LDG.E R10, desc[UR4][R10.64] ;  /* 0x000000040a0a7981 */ /* 0x000f62000c1e1900 */
[----:B------:R-:W-:Y:S01]  /*0a70*/  IADD3 R3, PT, PT, R3, 0x8, RZ ;  /* 0x0000000803037810 */ /* 0x000fe20007ffe0ff */
[----:B--2---:R-:W-:-:S04]  /*0a80*/  FFMA R6, R7, R5, R6 ;  /* 0x0000000507067223 */ /* 0x004fc80000000006 */
[----:B---3--:R-:W-:-:S04]  /*0a90*/  FFMA R25, R25, R2, R6 ;  /* 0x0000000219197223 */ /* 0x008fc80000000006 */
[----:B----4-:R-:W-:-:S04]  /*0aa0*/  FFMA R21, R22, R21, R25 ;  /* 0x0000001516157223 */ /* 0x010fc80000000019 */
[----:B-----5:R-:W-:-:S04]  /*0ab0*/  FFMA R28, R28, R13, R21 ;  /* 0x0000000d1c1c7223 */ /* 0x020fc80000000015 */
[----:B------:R-:W-:-:S04]  /*0ac0*/  FFMA R29, R29, R14, R28 ;  /* 0x0000000e1d1d7223 */ /* 0x000fc8000000001c */
[----:B------:R-:W-:-:S04]  /*0ad0*/  FFMA R26, R26, R17, R29 ;  /* 0x000000111a1a7223 */ /* 0x000fc8000000001d */
[----:B------:R-:W-:-:S04]  /*0ae0*/  FFMA R23, R23, R18, R26 ;  /* 0x0000001217177223 */ /* 0x000fc8000000001a */
[----:B------:R-:W-:-:S07]  /*0af0*/  FFMA R6, R12, R10, R23 ;  /* 0x0000000a0c067223 */ /* 0x000fce0000000017 */
.L_x_6:
[----:B------:R-:W-:Y:S05]  /*0b00*/  BSYNC.RECONVERGENT B1 ;  /* 0x0000000000017941 */ /* 0x000fea0003800200 */
.L_x_5:
[----:B------:R-:W-:Y:S05]  /*0b10*/  @!P1 BRA `(.L_x_1) ;  /* 0x0000000000c09947 */ /* 0x000fea0003800000 */
[----:B------:R-:W-:Y:S01]  /*0b20*/  ISETP.GE.U32.AND P0, PT, R24, 0x4, PT ;  /* 0x000000041800780c */ /* 0x000fe20003f06070 */
[----:B------:R-:W-:Y:S01]  /*0b30*/  BSSY.RECONVERGENT B1, `(.L_x_7) ;  /* 0x000001e000017945 */ /* 0x000fe20003800200 */
[----:B------:R-:W-:-:S04]  /*0b40*/  LOP3.LUT R4, R4, 0x3, RZ, 0xc0, !PT ;  /* 0x0000000304047812 */ /* 0x000fc800078ec0ff */
[----:B------:R-:W-:-:S07]  /*0b50*/  ISETP.NE.AND P1, PT, R4, RZ, PT ;  /* 0x000000ff0400720c */ /* 0x000fce0003f25270 */
[----:B------:R-:W-:Y:S06]  /*0b60*/  @!P0 BRA `(.L_x_8) ;  /* 0x0000000000688947 */ /* 0x000fec0003800000 */
[----:B------:R-:W0:Y:S08]  /*0b70*/  LDC.64 R8, c[0x0][0x388] ;  /* 0x0000e200ff087b82 */ /* 0x000e300000000a00 */
[----:B------:R-:W1:Y:S01]  /*0b80*/  LDC.64 R10, c[0x0][0x390] ;  /* 0x0000e400ff0a7b82 */ /* 0x000e620000000a00 */
[----:B0-----:R-:W-:-:S07]  /*0b90*/  IMAD.WIDE R12, R3, 0x4, R8 ;  /* 0x00000004030c7825 */ /* 0x001fce00078e0208 */
[----:B------:R-:W0:Y:S01]  /*0ba0*/  LDC.64 R8, c[0x0][0x398] ;  /* 0x0000e600ff087b82 */ /* 0x000e220000000a00 */
[----:B------:R-:W0:Y:S04]  /*0bb0*/  LDG.E R15, desc[UR4][R12.64] ;  /* 0x000000040c0f7981 */ /* 0x000e28000c1e1900 */
[----:B------:R-:W2:Y:S04]  /*0bc0*/  LDG.E R17, desc[UR4][R12.64+0x4] ;  /* 0x000004040c117981 */ /* 0x000ea8000c1e1900 */
[----:B------:R-:W3:Y:S04]  /*0bd0*/  LDG.E R19, desc[UR4][R12.64+0x8] ;  /* 0x000008040c137981 */ /* 0x000ee8000c1e1900 */
[----:B------:R-:W4:Y:S01]  /*0be0*/  LDG.E R7, desc[UR4][R12.64+0xc] ;  /* 0x00000c040c077981 */ /* 0x000f22000c1e1900 */
[----:B-1----:R-:W-:-:S05]  /*0bf0*/  IMAD.WIDE R10, R3, 0x4, R10 ;  /* 0x00000004030a7825 */ /* 0x002fca00078e020a */
[----:B------:R-:W5:Y:S04]  /*0c00*/  LDG.E R5, desc[UR4][R10.64] ;  /* 0x000000040a057981 */ /* 0x000f68000c1e1900 */
[----:B------:R-:W5:Y:S04]  /*0c10*/  LDG.E R2, desc[UR4][R10.64+0x4] ;  /* 0x000004040a027981 */ /* 0x000f68000c1e1900 */
[----:B------:R-:W5:Y:S01]  /*0c20*/  LDG.E R13, desc[UR4][R10.64+0xc] ;  /* 0x00000c040a0d7981 */ /* 0x000f62000c1e1900 */
[----:B0-----:R-:W-:-:S04]  /*0c30*/  IMAD.WIDE R14, R15, 0x4, R8 ;  /* 0x000000040f0e7825 */ /* 0x001fc800078e0208 */
[--C-:B--2---:R-:W-:Y:S02]  /*0c40*/  IMAD.WIDE R16, R17, 0x4, R8.reuse ;  /* 0x0000000411107825 */ /* 0x104fe400078e0208 */
[----:B------:R-:W5:Y:S02]  /*0c50*/  LDG.E R14, desc[UR4][R14.64] ;  /* 0x000000040e0e7981 */ /* 0x000f64000c1e1900 */
[--C-:B---3--:R-:W-:Y:S02]  /*0c60*/  IMAD.WIDE R18, R19, 0x4, R8.reuse ;  /* 0x0000000413127825 */ /* 0x108fe400078e0208 */
[----:B------:R-:W2:Y:S02]  /*0c70*/  LDG.E R16, desc[UR4][R16.64] ;  /* 0x0000000410107981 */ /* 0x000ea4000c1e1900 */
[----:B----4-:R-:W-:Y:S02]  /*0c80*/  IMAD.WIDE R8, R7, 0x4, R8 ;  /* 0x0000000407087825 */ /* 0x010fe400078e0208 */
[----:B------:R-:W3:Y:S04]  /*0c90*/  LDG.E R18, desc[UR4][R18.64] ;  /* 0x0000000412127981 */ /* 0x000ee8000c1e1900 */
[----:B------:R-:W3:Y:S04]  /*0ca0*/  LDG.E R7, desc[UR4][R10.64+0x8] ;  /* 0x000008040a077981 */ /* 0x000ee8000c1e1900 */
[----:B------:R-:W4:Y:S01]  /*0cb0*/  LDG.E R8, desc[UR4][R8.64] ;  /* 0x0000000408087981 */ /* 0x000f22000c1e1900 */
[----:B------:R-:W-:Y:S01]  /*0cc0*/  IADD3 R3, PT, PT, R3, 0x4, RZ ;  /* 0x0000000403037810 */ /* 0x000fe20007ffe0ff */
[----:B-----5:R-:W-:-:S04]  /*0cd0*/  FFMA R5, R5, R14, R6 ;  /* 0x0000000e05057223 */ /* 0x020fc80000000006 */
[----:B--2---:R-:W-:-:S04]  /*0ce0*/  FFMA R2, R2, R16, R5 ;  /* 0x0000001002027223 */ /* 0x004fc80000000005 */
[----:B---3--:R-:W-:-:S04]  /*0cf0*/  FFMA R2, R7, R18, R2 ;  /* 0x0000001207027223 */ /* 0x008fc80000000002 */
[----:B----4-:R-:W-:-:S07]  /*0d00*/  FFMA R6, R13, R8, R2 ;  /* 0x000000080d067223 */ /* 0x010fce0000000002 */
.L_x_8:
[----:B------:R-:W-:Y:S05]  /*0d10*/  BSYNC.RECONVERGENT B1 ;  /* 0x0000000000017941 */ /* 0x000fea0003800200 */
.L_x_7:
[----:B------:R-:W-:Y:S05]  /*0d20*/  @!P1 BRA `(.L_x_1) ;  /* 0x00000000003c9947 */ /* 0x000fea0003800000 */
[----:B------:R-:W0:Y:S01]  /*0d30*/  LDC.64 R12, c[0x0][0x388] ;  /* 0x0000e200ff0c7b82 */ /* 0x000e220000000a00 */
[----:B------:R-:W-:-:S07]  /*0d40*/  IADD3 R2, PT, PT, -R4, RZ, RZ ;  /* 0x000000ff04027210 */ /* 0x000fce0007ffe1ff */
[----:B------:R-:W1:Y:S08]  /*0d50*/  LDC.64 R14, c[0x0][0x390] ;  /* 0x0000e400ff0e7b82 */ /* 0x000e700000000a00 */
[----:B------:R-:W2:Y:S02]  /*0d60*/  LDC.64 R16, c[0x0][0x398] ;  /* 0x0000e600ff107b82 */ /* 0x000ea40000000a00 */
.L_x_9:
[----:B0-----:R-:W-:-:S06]  /*0d70*/  IMAD.WIDE R4, R3, 0x4, R12 ;  /* 0x0000000403047825 */ /* 0x001fcc00078e020c */
[----:B------:R-:W2:Y:S01]  /*0d80*/  LDG.E R5, desc[UR4][R4.64] ;  /* 0x0000000404057981 */ /* 0x000ea2000c1e1900 */
[----:B-1----:R-:W-:-:S06]  /*0d90*/  IMAD.WIDE R8, R3, 0x4, R14 ;  /* 0x0000000403087825 */ /* 0x002fcc00078e020e */
[----:B------:R-:W3:Y:S01]  /*0da0*/  LDG.E R9, desc[UR4][R8.64] ;  /* 0x0000000408097981 */ /* 0x000ee2000c1e1900 */
[----:B------:R-:W-:Y:S01]  /*0db0*/  IADD3 R2, PT, PT, R2, 0x1, RZ ;  /* 0x0000000102027810 */ /* 0x000fe20007ffe0ff */
[----:B--2---:R-:W-:-:S06]  /*0dc0*/  IMAD.WIDE R10, R5, 0x4, R16 ;  /* 0x00000004050a7825 */ /* 0x004fcc00078e0210 */
[----:B------:R-:W3:Y:S01]  /*0dd0*/  LDG.E R10, desc[UR4][R10.64] ;  /* 0x000000040a0a7981 */ /* 0x000ee2000c1e1900 */
[----:B------:R-:W-:Y:S02]  /*0de0*/  ISETP.NE.AND P0, PT, R2, RZ, PT ;  /* 0x000000ff0200720c */ /* 0x000fe40003f05270 */
[----:B------:R-:W-:Y:S01]  /*0df0*/  IADD3 R3, PT, PT, R3, 0x1, RZ ;  /* 0x0000000103037810 */ /* 0x000fe20007ffe0ff */
[----:B---3--:R-:W-:-:S10]  /*0e00*/  FFMA R6, R9, R10, R6 ;  /* 0x0000000a09067223 */ /* 0x008fd40000000006 */
[----:B------:R-:W-:Y:S05]  /*0e10*/  @P0 BRA `(.L_x_9) ;  /* 0xfffffffc00d40947 */ /* 0x000fea000383ffff */
.L_x_1:
[----:B------:R-:W-:Y:S05]  /*0e20*/  BSYNC.RECONVERGENT B0 ;  /* 0x0000000000007941 */ /* 0x000fea0003800200 */
.L_x_0:
[----:B------:R-:W0:Y:S02]  /*0e30*/  LDC.64 R2, c[0x0][0x3a0] ;  /* 0x0000e800ff027b82 */ /* 0x000e240000000a00 */
[----:B0-----:R-:W-:-:S05]  /*0e40*/  IMAD.WIDE R2, R0, 0x4, R2 ;  /* 0x0000000400027825 */ /* 0x001fca00078e0202 */
[----:B------:R-:W2:Y:S02]  /*0e50*/  LDG.E R5, desc[UR4][R2.64] ;  /* 0x0000000402057981 */ /* 0x000ea4000c1e1900 */
[----:B--2---:R-:W-:-:S05]  /*0e60*/  FADD R5, R5, -R6 ;  /* 0x8000000605057221 */ /* 0x004fca0000000000 */
[----:B------:R-:W-:Y:S01]  /*0e70*/  STG.E desc[UR4][R2.64], R5 ;  /* 0x0000000502007986 */ /* 0x000fe2000c101904 */
[----:B------:R-:W-:Y:S05]  /*0e80*/  EXIT ;  /* 0x000000000000794d */ /* 0x000fea0003800000 */
.L_x_10:
[----:B------:R-:W-:-:S00]  /*0e90*/  BRA `(.L_x_10) ;  /* 0xfffffffc00fc7947 */ /* 0x000fc0000383ffff */
[----:B------:R-:W-:-:S00]  /*0ea0*/  NOP ;  /* 0x0000000000007918 */ /* 0x000fc00000000000 */
        /* <DEDUP_REMOVED lines=13> */
.L_x_36:


//--------------------- .text._Z12spTRSVKernelPKiS0_PKfS2_Pfi --------------------------
	.section	.text._Z12spTRSVKernelPKiS0_PKfS2_Pfi,"ax",@progbits
	.align	128
        .global         _Z12spTRSVKernelPKiS0_PKfS2_Pfi
        .type           _Z12spTRSVKernelPKiS0_PKfS2_Pfi,@function
        .size           _Z12spTRSVKernelPKiS0_PKfS2_Pfi,(.L_x_35 - _Z12spTRSVKernelPKiS0_PKfS2_Pfi)
        .other          _Z12spTRSVKernelPKiS0_PKfS2_Pfi,@"STO_CUDA_ENTRY STV_DEFAULT"
_Z12spTRSVKernelPKiS0_PKfS2_Pfi:
.text._Z12spTRSVKernelPKiS0_PKfS2_Pfi:
        /* <DEDUP_REMOVED lines=9> */
[----:B------:R-:W1:Y:S07]  /*0090*/  LDCU.64 UR4, c[0x0][0x358] ;  /* 0x00006b00ff0477ac */ /* 0x000e6e0008000a00 */
[----:B------:R-:W2:Y:S01]  /*00a0*/  LDC.64 R6, c[0x0][0x398] ;  /* 0x0000e600ff067b82 */ /* 0x000ea20000000a00 */
[----:B0-----:R-:W-:-:S05]  /*00b0*/  IMAD.WIDE R4, R0, 0x4, R4 ;  /* 0x0000000400047825 */ /* 0x001fca00078e0204 */
[----:B-1----:R-:W3:Y:S04]  /*00c0*/  LDG.E R2, desc[UR4][R4.64+0x4] ;  /* 0x0000040404027981 */ /* 0x002ee8000c1e1900 */
[----:B------:R-:W4:Y:S01]  /*00d0*/  LDG.E R4, desc[UR4][R4.64] ;  /* 0x0000000404047981 */ /* 0x000f22000c1e1900 */
[----:B--2---:R-:W-:-:S06]  /*00e0*/  IMAD.WIDE R6, R0, 0x4, R6 ;  /* 0x0000000400067825 */ /* 0x004fcc00078e0206 */
[----:B------:R0:W5:Y:S01]  /*00f0*/  LDG.E R6, desc[UR4][R6.64] ;  /* 0x0000000406067981 */ /* 0x000162000c1e1900 */
[----:B------:R-:W-:Y:S01]  /*0100*/  BSSY.RECONVERGENT B0, `(.L_x_11) ;  /* 0x00000d2000007945 */ /* 0x000fe20003800200 */
[----:B---3--:R-:W-:-:S04]  /*0110*/  IADD3 R3, PT, PT, R2, -0x1, RZ ;  /* 0xffffffff02037810 */ /* 0x008fc80007ffe0ff */
[----:B----4-:R-:W-:-:S13]  /*0120*/  ISETP.GE.AND P0, PT, R4, R3, PT ;  /* 0x000000030400720c */ /* 0x010fda0003f06270 */
[----:B0-----:R-:W-:Y:S05]  /*0130*/  @P0 BRA `(.L_x_12) ;  /* 0x0000000c00380947 */ /* 0x001fea0003800000 */
[C---:B------:R-:W-:Y:S01]  /*0140*/  VIADDMNMX R3, R4.reuse, 0x1, R3, !PT ;  /* 0x0000000104037846 */ /* 0x040fe20007800103 */
[----:B------:R-:W-:Y:S03]  /*0150*/  BSSY.RECONVERGENT B1, `(.L_x_13) ;  /* 0x0000066000017945 */ /* 0x000fe60003800200 */
[CC--:B------:R-:W-:Y:S02]  /*0160*/  IADD3 R5, PT, PT, -R4.reuse, R3.reuse, RZ ;  /* 0x0000000304057210 */ /* 0x0c0fe40007ffe1ff */
[----:B------:R-:W-:Y:S02]  /*0170*/  IADD3 R3, PT, PT, R4, -R3, RZ ;  /* 0x8000000304037210 */ /* 0x000fe40007ffe0ff */
[----:B------:R-:W-:Y:S02]  /*0180*/  LOP3.LUT R7, R5, 0xf, RZ, 0xc0, !PT ;  /* 0x0000000f05077812 */ /* 0x000fe400078ec0ff */
[----:B------:R-:W-:-:S02]  /*0190*/  ISETP.GT.U32.AND P1, PT, R3, -0x10, PT ;  /* 0xfffffff00300780c */ /* 0x000fc40003f24070 */
[----:B------:R-:W-:-:S11]  /*01a0*/  ISETP.NE.AND P0, PT, R7, RZ, PT ;  /* 0x000000ff0700720c */ /* 0x000fd60003f05270 */
[----:B------:R-:W-:Y:S05]  /*01b0*/  @P1 BRA `(.L_x_14) ;  /* 0x00000004007c1947 */ /* 0x000fea0003800000 */
[----:B------:R-:W0:Y:S01]  /*01c0*/  LDC.64 R8, c[0x0][0x390] ;  /* 0x0000e400ff087b82 */ /* 0x000e220000000a00 */
[----:B------:R-:W-:-:S04]  /*01d0*/  LOP3.LUT R3, R5, 0xfffffff0, RZ, 0xc0, !PT ;  /* 0xfffffff005037812 */ /* 0x000fc800078ec0ff */
[----:B------:R-:W-:-:S03]  /*01e0*/  IADD3 R3, PT, PT, -R3, RZ, RZ ;  /* 0x000000ff03037210 */ /* 0x000fc60007ffe1ff */
[----:B------:R-:W1:Y:S01]  /*01f0*/  LDC.64 R10, c[0x0][0x388] ;  /* 0x0000e200ff0a7b82 */ /* 0x000e620000000a00 */
[----:B0-----:R-:W-:-:S04]  /*0200*/  IADD3 R8, P1, PT, R8, 0x20, RZ ;  /* 0x0000002008087810 */ /* 0x001fc80007f3e0ff */
[----:B------:R-:W-:Y:S02]  /*0210*/  IADD3.X R9, PT, PT, RZ, R9, RZ, P1, !PT ;  /* 0x00000009ff097210 */ /* 0x000fe40000ffe4ff */
[----:B-1----:R-:W-:-:S04]  /*0220*/  IADD3 R10, P2, PT, R10, 0x20, RZ ;  /* 0x000000200a0a7810 */ /* 0x002fc80007f5e0ff */
[----:B------:R-:W-:-:S09]  /*0230*/  IADD3.X R11, PT, PT, RZ, R11, RZ, P2, !PT ;  /* 0x0000000bff0b7210 */ /* 0x000fd200017fe4ff */
.L_x_15:
[C---:B------:R-:W-:Y:S01]  /*0240*/  IMAD.WIDE R12, R4.reuse, 0x4, R10 ;  /* 0x00000004040c7825 */ /* 0x040fe200078e020a */
[----:B------:R-:W0:Y:S04]  /*0250*/  LDC.64 R16, c[0x0][0x3a0] ;  /* 0x0000e800ff107b82 */ /* 0x000e280000000a00 */
[----:B------:R-:W0:Y:S04]  /*0260*/  LDG.E R25, desc[UR4][R12.64+-0x20] ;  /* 0xffffe0040c197981 */ /* 0x000e28000c1e1900 */
[----:B------:R-:W2:Y:S04]  /*0270*/  LDG.E R19, desc[UR4][R12.64+-0x1c] ;  /* 0xffffe4040c137981 */ /* 0x000ea8000c1e1900 */
[----:B------:R-:W3:Y:S01]  /*0280*/  LDG.E R21, desc[UR4][R12.64+-0x18] ;  /* 0xffffe8040c157981 */ /* 0x000ee2000c1e1900 */
[----:B------:R-:W-:-:S03]  /*0290*/  IMAD.WIDE R14, R4, 0x4, R8 ;  /* 0x00000004040e7825 */ /* 0x000fc600078e0208 */
[----:B------:R-:W4:Y:S04]  /*02a0*/  LDG.E R26, desc[UR4][R12.64+-0x14] ;  /* 0xffffec040c1a7981 */ /* 0x000f28000c1e1900 */
[----:B------:R-:W4:Y:S04]  /*02b0*/  LDG.E R27, desc[UR4][R14.64+-0x20] ;  /* 0xffffe0040e1b7981 */ /* 0x000f28000c1e1900 */
[----:B------:R-:W4:Y:S04]  /*02c0*/  LDG.E R28, desc[UR4][R14.64+-0x1c] ;  /* 0xffffe4040e1c7981 */ /* 0x000f28000c1e1900 */
[----:B------:R-:W4:Y:S04]  /*02d0*/  LDG.E R22, desc[UR4][R14.64+-0x18] ;  /* 0xffffe8040e167981 */ /* 0x000f28000c1e1900 */
[----:B------:R-:W4:Y:S04]  /*02e0*/  LDG.E R29, desc[UR4][R12.64+-0x10] ;  /* 0xfffff0040c1d7981 */ /* 0x000f28000c1e1900 */
[----:B------:R-:W4:Y:S01]  /*02f0*/  LDG.E R23, desc[UR4][R12.64+-0xc] ;  /* 0xfffff4040c177981 */ /* 0x000f22000c1e1900 */
[----:B0-----:R-:W-:-:S04]  /*0300*/  IMAD.WIDE R24, R25, 0x4, R16 ;  /* 0x0000000419187825 */ /* 0x001fc800078e0210 */
[--C-:B--2---:R-:W-:Y:S02]  /*0310*/  IMAD.WIDE R18, R19, 0x4, R16.reuse ;  /* 0x0000000413127825 */ /* 0x104fe400078e0210 */
[----:B------:R-:W4:Y:S02]  /*0320*/  LDG.E R25, desc[UR4][R24.64] ;  /* 0x0000000418197981 */ /* 0x000f24000c1e1900 */
[----:B---3--:R-:W-:Y:S02]  /*0330*/  IMAD.WIDE R20, R21, 0x4, R16 ;  /* 0x0000000415147825 */ /* 0x008fe400078e0210 */
[----:B------:R-:W2:Y:S04]  /*0340*/  LDG.E R18, desc[UR4][R18.64] ;  /* 0x0000000412127981 */ /* 0x000ea8000c1e1900 */
[----:B------:R-:W3:Y:S04]  /*0350*/  LDG.E R21, desc[UR4][R20.64] ;  /* 0x0000000414157981 */ /* 0x000ee8000c1e1900 */
[----:B------:R-:W3:Y:S01]  /*0360*/  LDG.E R24, desc[UR4][R14.64+-0x10] ;  /* 0xfffff0040e187981 */ /* 0x000ee2000c1e1900 */
[----:B----45:R-:W-:-:S03]  /*0370*/  FFMA R27, -R27, R25, R6 ;  /* 0x000000191b1b7223 */ /* 0x030fc60000000106 */
[----:B------:R-:W4:Y:S01]  /*0380*/  LDG.E R6, desc[UR4][R12.64+-0x8] ;  /* 0xfffff8040c067981 */ /* 0x000f22000c1e1900 */
[----:B--2---:R-:W-:Y:S01]  /*0390*/  FFMA R25, -R28, R18, R27 ;  /* 0x000000121c197223 */ /* 0x004fe2000000011b */
[----:B------:R-:W-:Y:S02]  /*03a0*/  IMAD.WIDE R26, R26, 0x4, R16 ;  /* 0x000000041a1a7825 */ /* 0x000fe400078e0210 */
[----:B------:R-:W2:Y:S02]  /*03b0*/  LDG.E R28, desc[UR4][R14.64+-0xc] ;  /* 0xfffff4040e1c7981 */ /* 0x000ea4000c1e1900 */
[----:B---3--:R-:W-:Y:S01]  /*03c0*/  FFMA R22, -R22, R21, R25 ;  /* 0x0000001516167223 */ /* 0x008fe20000000119 */
[--C-:B------:R-:W-:Y:S01]  /*03d0*/  IMAD.WIDE R18, R29, 0x4, R16.reuse ;  /* 0x000000041d127825 */ /* 0x100fe200078e0210 */
[----:B------:R-:W3:Y:S04]  /*03e0*/  LDG.E R25, desc[UR4][R14.64+-0x14] ;  /* 0xffffec040e197981 */ /* 0x000ee8000c1e1900 */
[----:B------:R-:W3:Y:S01]  /*03f0*/  LDG.E R26, desc[UR4][R26.64] ;  /* 0x000000041a1a7981 */ /* 0x000ee2000c1e1900 */
[----:B------:R-:W-:-:S03]  /*0400*/  IMAD.WIDE R20, R23, 0x4, R16 ;  /* 0x0000000417147825 */ /* 0x000fc600078e0210 */
[----:B------:R-:W2:Y:S04]  /*0410*/  LDG.E R19, desc[UR4][R18.64] ;  /* 0x0000000412137981 */ /* 0x000ea8000c1e1900 */
[----:B------:R-:W2:Y:S04]  /*0420*/  LDG.E R23, desc[UR4][R12.64+-0x4] ;  /* 0xfffffc040c177981 */ /* 0x000ea8000c1e1900 */
[----:B------:R-:W2:Y:S04]  /*0430*/  LDG.E R20, desc[UR4][R20.64] ;  /* 0x0000000414147981 */ /* 0x000ea8000c1e1900 */
[----:B------:R-:W2:Y:S04]  /*0440*/  LDG.E R29, desc[UR4][R12.64] ;  /* 0x000000040c1d7981 */ /* 0x000ea8000c1e1900 */
[----:B------:R-:W2:Y:S04]  /*0450*/  LDG.E R18, desc[UR4][R14.64] ;  /* 0x000000040e127981 */ /* 0x000ea8000c1e1900 */
[----:B------:R-:W2:Y:S01]  /*0460*/  LDG.E R21, desc[UR4][R12.64+0x8] ;  /* 0x000008040c157981 */ /* 0x000ea2000c1e1900 */
[----:B---3--:R-:W-:Y:S01]  /*0470*/  FFMA R25, -R25, R26, R22 ;  /* 0x0000001a19197223 */ /* 0x008fe20000000116 */
[----:B----4-:R-:W-:-:S04]  /*0480*/  IMAD.WIDE R26, R6, 0x4, R16 ;  /* 0x00000004061a7825 */ /* 0x010fc800078e0210 */
[----:B--2---:R-:W-:Y:S02]  /*0490*/  FFMA R25, -R24, R19, R25 ;  /* 0x0000001318197223 */ /* 0x004fe40000000119 */
[----:B------:R-:W2:Y:S01]  /*04a0*/  LDG.E R19, desc[UR4][R14.64+-0x8] ;  /* 0xfffff8040e137981 */ /* 0x000ea2000c1e1900 */
[----:B------:R-:W-:-:S03]  /*04b0*/  IMAD.WIDE R22, R23, 0x4, R16 ;  /* 0x0000000417167825 */ /* 0x000fc600078e0210 */
[----:B------:R-:W2:Y:S01]  /*04c0*/  LDG.E R26, desc[UR4][R26.64] ;  /* 0x000000041a1a7981 */ /* 0x000ea2000c1e1900 */
[----:B------:R-:W-:-:S03]  /*04d0*/  FFMA R6, -R28, R20, R25 ;  /* 0x000000141c067223 */ /* 0x000fc60000000119 */
[----:B------:R-:W3:Y:S04]  /*04e0*/  LDG.E R22, desc[UR4][R22.64] ;  /* 0x0000000416167981 */ /* 0x000ee8000c1e1900 */
[----:B------:R-:W3:Y:S04]  /*04f0*/  LDG.E R25, desc[UR4][R14.64+-0x4] ;  /* 0xfffffc040e197981 */ /* 0x000ee8000c1e1900 */
[----:B------:R-:W4:Y:S01]  /*0500*/  LDG.E R24, desc[UR4][R12.64+0x4] ;  /* 0x000004040c187981 */ /* 0x000f22000c1e1900 */
[----:B------:R-:W-:-:S03]  /*0510*/  IMAD.WIDE R28, R29, 0x4, R16 ;  /* 0x000000041d1c7825 */ /* 0x000fc600078e0210 */
[----:B------:R-:W4:Y:S04]  /*0520*/  LDG.E R20, desc[UR4][R14.64+0x4] ;  /* 0x000004040e147981 */ /* 0x000f28000c1e1900 */
[----:B------:R-:W4:Y:S04]  /*0530*/  LDG.E R29, desc[UR4][R28.64] ;  /* 0x000000041c1d7981 */ /* 0x000f28000c1e1900 */
[----:B------:R-:W4:Y:S04]  /*0540*/  LDG.E R27, desc[UR4][R12.64+0x14] ;  /* 0x000014040c1b7981 */ /* 0x000f28000c1e1900 */
[----:B------:R-:W4:Y:S01]  /*0550*/  LDG.E R28, desc[UR4][R12.64+0x1c] ;  /* 0x00001c040c1c7981 */ /* 0x000f22000c1e1900 */
[----:B--2---:R-:W-:-:S03]  /*0560*/  FFMA R6, -R19, R26, R6 ;  /* 0x0000001a13067223 */ /* 0x004fc60000000106 */
[----:B------:R-:W2:Y:S04]  /*0570*/  LDG.E R19, desc[UR4][R12.64+0xc] ;  /* 0x00000c040c137981 */ /* 0x000ea8000c1e1900 */
[----:B------:R-:W2:Y:S01]  /*0580*/  LDG.E R26, desc[UR4][R14.64+0x8] ;  /* 0x000008040e1a7981 */ /* 0x000ea2000c1e1900 */
[----:B---3--:R-:W-:Y:S01]  /*0590*/  FFMA R6, -R25, R22, R6 ;  /* 0x0000001619067223 */ /* 0x008fe20000000106 */
[----:B----4-:R-:W-:-:S04]  /*05a0*/  IMAD.WIDE R24, R24, 0x4, R16 ;  /* 0x0000000418187825 */ /* 0x010fc800078e0210 */
[----:B------:R-:W-:Y:S02]  /*05b0*/  IMAD.WIDE R22, R21, 0x4, R16 ;  /* 0x0000000415167825 */ /* 0x000fe400078e0210 */
[----:B------:R-:W3:Y:S04]  /*05c0*/  LDG.E R25, desc[UR4][R24.64] ;  /* 0x0000000418197981 */ /* 0x000ee8000c1e1900 */
[----:B------:R-:W4:Y:S04]  /*05d0*/  LDG.E R21, desc[UR4][R12.64+0x10] ;  /* 0x000010040c157981 */ /* 0x000f28000c1e1900 */
[----:B------:R-:W4:Y:S01]  /*05e0*/  LDG.E R22, desc[UR4][R22.64] ;  /* 0x0000000416167981 */ /* 0x000f22000c1e1900 */
[----:B------:R-:W-:-:S03]  /*05f0*/  FFMA R6, -R18, R29, R6 ;  /* 0x0000001d12067223 */ /* 0x000fc60000000106 */
[----:B------:R-:W4:Y:S04]  /*0600*/  LDG.E R29, desc[UR4][R12.64+0x18] ;  /* 0x000018040c1d7981 */ /* 0x000f28000c1e1900 */
[----:B------:R-:W4:Y:S04]  /*0610*/  LDG.E R12, desc[UR4][R14.64+0x14] ;  /* 0x000014040e0c7981 */ /* 0x000f28000c1e1900 */
[----:B------:R-:W4:Y:S01]  /*0620*/  LDG.E R13, desc[UR4][R14.64+0x1c] ;  /* 0x00001c040e0d7981 */ /* 0x000f22000c1e1900 */
[----:B--2---:R-:W-:-:S06]  /*0630*/  IMAD.WIDE R18, R19, 0x4, R16 ;  /* 0x0000000413127825 */ /* 0x004fcc00078e0210 */
[----:B------:R-:W2:Y:S01]  /*0640*/  LDG.E R19, desc[UR4][R18.64] ;  /* 0x0000000412137981 */ /* 0x000ea2000c1e1900 */
[----:B---3--:R-:W-:-:S03]  /*0650*/  FFMA R25, -R20, R25, R6 ;  /* 0x0000001914197223 */ /* 0x008fc60000000106 */
[----:B------:R-:W2:Y:S01]  /*0660*/  LDG.E R6, desc[UR4][R14.64+0xc] ;  /* 0x00000c040e067981 */ /* 0x000ea2000c1e1900 */
[----:B----4-:R-:W-:-:S04]  /*0670*/  IMAD.WIDE R20, R21, 0x4, R16 ;  /* 0x0000000415147825 */ /* 0x010fc800078e0210 */
[----:B------:R-:W-:Y:S01]  /*0680*/  FFMA R26, -R26, R22, R25 ;  /* 0x000000161a1a7223 */ /* 0x000fe20000000119 */
[--C-:B------:R-:W-:Y:S01]  /*0690*/  IMAD.WIDE R22, R27, 0x4, R16.reuse ;  /* 0x000000041b167825 */ /* 0x100fe200078e0210 */
[----:B------:R-:W3:Y:S04]  /*06a0*/  LDG.E R20, desc[UR4][R20.64] ;  /* 0x0000000414147981 */ /* 0x000ee8000c1e1900 */
[----:B------:R-:W3:Y:S01]  /*06b0*/  LDG.E R27, desc[UR4][R14.64+0x10] ;  /* 0x000010040e1b7981 */ /* 0x000ee2000c1e1900 */
[----:B------:R-:W-:-:S03]  /*06c0*/  IMAD.WIDE R24, R29, 0x4, R16 ;  /* 0x000000041d187825 */ /* 0x000fc600078e0210 */
[----:B------:R-:W4:Y:S01]  /*06d0*/  LDG.E R23, desc[UR4][R22.64] ;  /* 0x0000000416177981 */ /* 0x000f22000c1e1900 */
[----:B------:R-:W-:-:S03]  /*06e0*/  IMAD.WIDE R28, R28, 0x4, R16 ;  /* 0x000000041c1c7825 */ /* 0x000fc600078e0210 */
[----:B------:R-:W4:Y:S04]  /*06f0*/  LDG.E R24, desc[UR4][R24.64] ;  /* 0x0000000418187981 */ /* 0x000f28000c1e1900 */
[----:B------:R-:W4:Y:S04]  /*0700*/  LDG.E R16, desc[UR4][R14.64+0x18] ;  /* 0x000018040e107981 */ /* 0x000f28000c1e1900 */
[----:B------:R-:W4:Y:S01]  /*0710*/  LDG.E R28, desc[UR4][R28.64] ;  /* 0x000000041c1c7981 */ /* 0x000f22000c1e1900 */
[----:B------:R-:W-:-:S04]  /*0720*/  IADD3 R3, PT, PT, R3, 0x10, RZ ;  /* 0x0000001003037810 */ /* 0x000fc80007ffe0ff */
[----:B------:R-:W-:Y:S02]  /*0730*/  ISETP.NE.AND P1, PT, R3, RZ, PT ;  /* 0x000000ff0300720c */ /* 0x000fe40003f25270 */
[----:B------:R-:W-:Y:S01]  /*0740*/  IADD3 R4, PT, PT, R4, 0x10, RZ ;  /* 0x0000001004047810 */ /* 0x000fe20007ffe0ff */
[----:B--2---:R-:W-:-:S04]  /*0750*/  FFMA R6, -R6, R19, R26 ;  /* 0x0000001306067223 */ /* 0x004fc8000000011a */
[----:B---3--:R-:W-:-:S04]  /*0760*/  FFMA R27, -R27, R20, R6 ;  /* 0x000000141b1b7223 */ /* 0x008fc80000000106 */
[----:B----4-:R-:W-:-:S04]  /*0770*/  FFMA R27, -R12, R23, R27 ;  /* 0x000000170c1b7223 */ /* 0x010fc8000000011b */
[----:B------:R-:W-:-:S04]  /*0780*/  FFMA R16, -R16, R24, R27 ;  /* 0x0000001810107223 */ /* 0x000fc8000000011b */
[----:B------:R-:W-:Y:S01]  /*0790*/  FFMA R6, -R13, R28, R16 ;  /* 0x0000001c0d067223 */ /* 0x000fe20000000110 */
[----:B------:R-:W-:Y:S06]  /*07a0*/  @P1 BRA `(.L_x_15) ;  /* 0xfffffff800a41947 */ /* 0x000fec000383ffff */
.L_x_14:
[----:B------:R-:W-:Y:S05]  /*07b0*/  BSYNC.RECONVERGENT B1 ;  /* 0x0000000000017941 */ /* 0x000fea0003800200 */
.L_x_13:
        /* <DEDUP_REMOVED lines=10> */
[----:B------:R-:W2:Y:S04]  /*0860*/  LDG.E R19, desc[UR4][R12.64] ;  /* 0x000000040c137981 */ /* 0x000ea8000c1e1900 */
[----:B------:R-:W3:Y:S04]  /*0870*/  LDG.E R27, desc[UR4][R12.64+0x4] ;  /* 0x000004040c1b7981 */ /* 0x000ee8000c1e1900 */
[----:B------:R-:W4:Y:S04]  /*0880*/  LDG.E R20, desc[UR4][R12.64+0x8] ;  /* 0x000008040c147981 */ /* 0x000f28000c1e1900 */
[----:B------:R-:W4:Y:S04]  /*0890*/  LDG.E R16, desc[UR4][R12.64+0xc] ;  /* 0x00000c040c107981 */ /* 0x000f28000c1e1900 */
[----:B------:R-:W4:Y:S04]  /*08a0*/  LDG.E R21, desc[UR4][R12.64+0x10] ;  /* 0x000010040c157981 */ /* 0x000f28000c1e1900 */
[----:B------:R-:W4:Y:S04]  /*08b0*/  LDG.E R23, desc[UR4][R12.64+0x14] ;  /* 0x000014040c177981 */ /* 0x000f28000c1e1900 */
[----:B------:R-:W4:Y:S04]  /*08c0*/  LDG.E R17, desc[UR4][R12.64+0x18] ;  /* 0x000018040c117981 */ /* 0x000f28000c1e1900 */
[----:B------:R-:W4:Y:S01]  /*08d0*/  LDG.E R29, desc[UR4][R12.64+0x1c] ;  /* 0x00001c040c1d7981 */ /* 0x000f22000c1e1900 */
[----:B-1----:R-:W-:-:S05]  /*08e0*/  IMAD.WIDE R24, R4, 0x4, R24 ;  /* 0x0000000404187825 */ /* 0x002fca00078e0218 */
[----:B------:R-:W4:Y:S04]  /*08f0*/  LDG.E R7, desc[UR4][R24.64] ;  /* 0x0000000418077981 */ /* 0x000f28000c1e1900 */
[----:B------:R-:W4:Y:S04]  /*0900*/  LDG.E R8, desc[UR4][R24.64+0x4] ;  /* 0x0000040418087981 */ /* 0x000f28000c1e1900 */
[----:B------:R-:W4:Y:S04]  /*0910*/  LDG.E R9, desc[UR4][R24.64+0x8] ;  /* 0x0000080418097981 */ /* 0x000f28000c1e1900 */
[----:B------:R-:W4:Y:S04]  /*0920*/  LDG.E R10, desc[UR4][R24.64+0xc] ;  /* 0x00000c04180a7981 */ /* 0x000f28000c1e1900 */
[----:B------:R-:W4:Y:S04]  /*0930*/  LDG.E R11, desc[UR4][R24.64+0x10] ;  /* 0x00001004180b7981 */ /* 0x000f28000c1e1900 */
[----:B------:R-:W4:Y:S04]  /*0940*/  LDG.E R12, desc[UR4][R24.64+0x14] ;  /* 0x00001404180c7981 */ /* 0x000f28000c1e1900 */
[----:B------:R-:W4:Y:S04]  /*0950*/  LDG.E R13, desc[UR4][R24.64+0x18] ;  /* 0x00001804180d7981 */ /* 0x000f28000c1e1900 */
[----:B------:R-:W4:Y:S01]  /*0960*/  LDG.E R24, desc[UR4][R24.64+0x1c] ;  /* 0x00001c0418187981 */ /* 0x000f22000c1e1900 */
[----:B--2---:R-:W-:-:S04]  /*0970*/  IMAD.WIDE R18, R19, 0x4, R14 ;  /* 0x0000000413127825 */ /* 0x004fc800078e020e */
[--C-:B---3--:R-:W-:Y:S01]  /*0980*/  IMAD.WIDE R26, R27, 0x4, R14.reuse ;  /* 0x000000041b1a7825 */ /* 0x108fe200078e020e */
[----:B------:R4:W2:Y:S05]  /*0990*/  LDG.E R25, desc[UR4][R18.64] ;  /* 0x0000000412197981 */ /* 0x0008aa000c1e1900 */
[----:B------:R-:W3:Y:S01]  /*09a0*/  LDG.E R27, desc[UR4][R26.64] ;  /* 0x000000041a1b7981 */ /* 0x000ee2000c1e1900 */
[----:B----4-:R-:W-:-:S05]  /*09b0*/  IMAD.WIDE R18, R20, 0x4, R14 ;  /* 0x0000000414127825 */ /* 0x010fca00078e020e */
[----:B------:R0:W4:Y:S01]  /*09c0*/  LDG.E R26, desc[UR4][R18.64] ;  /* 0x00000004121a7981 */ /* 0x000122000c1e1900 */
[----:B------:R-:W-:-:S04]  /*09d0*/  IMAD.WIDE R20, R21, 0x4, R14 ;  /* 0x0000000415147825 */ /* 0x000fc800078e020e */
[--C-:B------:R-:W-:Y:S02]  /*09e0*/  IMAD.WIDE R22, R23, 0x4, R14.reuse ;  /* 0x0000000417167825 */ /* 0x100fe400078e020e */
[----:B------:R-:W4:Y:S02]  /*09f0*/  LDG.E R20, desc[UR4][R20.64] ;  /* 0x0000000414147981 */ /* 0x000f24000c1e1900 */
[--C-:B0-----:R-:W-:Y:S02]  /*0a00*/  IMAD.WIDE R18, R16, 0x4, R14.reuse ;  /* 0x0000000410127825 */ /* 0x101fe400078e020e */
[----:B------:R-:W4:Y:S04]  /*0a10*/  LDG.E R23, desc[UR4][R22.64] ;  /* 0x0000000416177981 */ /* 0x000f28000c1e1900 */
[----:B------:R-:W4:Y:S01]  /*0a20*/  LDG.E R19, desc[UR4][R18.64] ;  /* 0x0000000412137981 */ /* 0x000f22000c1e1900 */
[----:B------:R-:W-:-:S04]  /*0a30*/  IMAD.WIDE R16, R17, 0x4, R14 ;  /* 0x0000000411107825 */ /* 0x000fc800078e020e */
[----:B------:R-:W-:Y:S02]  /*0a40*/  IMAD.WIDE R14, R29, 0x4, R14 ;  /* 0x000000041d0e7825 */ /* 0x000fe400078e020e */
[----:B------:R-:W4:Y:S04]  /*0a50*/  LDG.E R16, desc[UR4][R16.64] ;  /* 0x0000000410107981 */ /* 0x000f28000c1e1900 */
[----:B------:R-:W4:Y:S01]  /*0a60*/  LDG.E R14, desc[UR4][R14.64] ;  /* 0x000000040e0e7981 */ /* 0x000f22000c1e1900 */
[----:B------:R-:W-:Y:S01]  /*0a70*/  IADD3 R4, PT, PT, R4, 0x8, RZ ;  /* 0x0000000804047810 */ /* 0x000fe20007ffe0ff */
[----:B--2--5:R-:W-:-:S04]  /*0a80*/  FFMA R7, -R7, R25, R6 ;  /* 0x0000001907077223 */ /* 0x024fc80000000106 */
[----:B---3--:R-:W-:-:S04]  /*0a90*/  FFMA R8, -R8, R27, R7 ;  /* 0x0000001b08087223 */ /* 0x008fc80000000107 */
[----:B----4-:R-:W-:-:S04]  /*0aa0*/  FFMA R9, -R9, R26, R8 ;  /* 0x0000001a09097223 */ /* 0x010fc80000000108 */
[----:B------:R-:W-:-:S04]  /*0ab0*/  FFMA R10, -R10, R19, R9 ;  /* 0x000000130a0a7223 */ /* 0x000fc80000000109 */
[----:B------:R-:W-:-:S04]  /*0ac0*/  FFMA R11, -R11, R20, R10 ;  /* 0x000000140b0b7223 */ /* 0x000fc8000000010a */
[----:B------:R-:W-:-:S04]  /*0ad0*/  FFMA R12, -R12, R23, R11 ;  /* 0x000000170c0c7223 */ /* 0x000fc8000000010b */
[----:B------:R-:W-:-:S04]  /*0ae0*/  FFMA R13, -R13, R16, R12 ;  /* 0x000000100d0d7223 */ /* 0x000fc8000000010c */
[----:B------:R-:W-:-:S07]  /*0af0*/  FFMA R6, -R24, R14, R13 ;  /* 0x0000000e18067223 */ /* 0x000fce000000010d */
.L_x_17:
[----:B------:R-:W-:Y:S05]  /*0b00*/  BSYNC.RECONVERGENT B1 ;  /* 0x0000000000017941 */ /* 0x000fea0003800200 */
.L_x_16:
        /* <DEDUP_REMOVED lines=15> */
[----:B------:R-:W4:Y:S04]  /*0c00*/  LDG.E R3, desc[UR4][R10.64] ;  /* 0x000000040a037981 */ /* 0x000f28000c1e1900 */
[----:B------:R-:W4:Y:S04]  /*0c10*/  LDG.E R20, desc[UR4][R10.64+0x4] ;  /* 0x000004040a147981 */ /* 0x000f28000c1e1900 */
[----:B------:R-:W4:Y:S04]  /*0c20*/  LDG.E R12, desc[UR4][R10.64+0x8] ;  /* 0x000008040a0c7981 */ /* 0x000f28000c1e1900 */
[----:B------:R-:W4:Y:S01]  /*0c30*/  LDG.E R22, desc[UR4][R10.64+0xc] ;  /* 0x00000c040a167981 */ /* 0x000f22000c1e1900 */
[----:B0-----:R-:W-:-:S04]  /*0c40*/  IMAD.WIDE R14, R15, 0x4, R8 ;  /* 0x000000040f0e7825 */ /* 0x001fc800078e0208 */
[--C-:B--2---:R-:W-:Y:S02]  /*0c50*/  IMAD.WIDE R16, R17, 0x4, R8.reuse ;  /* 0x0000000411107825 */ /* 0x104fe400078e0208 */
[----:B------:R-:W2:Y:S02]  /*0c60*/  LDG.E R14, desc[UR4][R14.64] ;  /* 0x000000040e0e7981 */ /* 0x000ea4000c1e1900 */
[--C-:B---3--:R-:W-:Y:S02]  /*0c70*/  IMAD.WIDE R18, R19, 0x4, R8.reuse ;  /* 0x0000000413127825 */ /* 0x108fe400078e0208 */
[----:B------:R-:W3:Y:S02]  /*0c80*/  LDG.E R16, desc[UR4][R16.64] ;  /* 0x0000000410107981 */ /* 0x000ee4000c1e1900 */
[----:B----4-:R-:W-:Y:S02]  /*0c90*/  IMAD.WIDE R8, R7, 0x4, R8 ;  /* 0x0000000407087825 */ /* 0x010fe400078e0208 */
[----:B------:R-:W4:Y:S04]  /*0ca0*/  LDG.E R18, desc[UR4][R18.64] ;  /* 0x0000000412127981 */ /* 0x000f28000c1e1900 */
[----:B------:R-:W4:Y:S01]  /*0cb0*/  LDG.E R8, desc[UR4][R8.64] ;  /* 0x0000000408087981 */ /* 0x000f22000c1e1900 */
[----:B------:R-:W-:-:S02]  /*0cc0*/  VIADD R4, R4, 0x4 ;  /* 0x0000000404047836 */ /* 0x000fc40000000000 */
[----:B--2--5:R-:W-:-:S04]  /*0cd0*/  FFMA R3, -R3, R14, R6 ;  /* 0x0000000e03037223 */ /* 0x024fc80000000106 */
[----:B---3--:R-:W-:-:S04]  /*0ce0*/  FFMA R3, -R20, R16, R3 ;  /* 0x0000001014037223 */ /* 0x008fc80000000103 */
[----:B----4-:R-:W-:-:S04]  /*0cf0*/  FFMA R3, -R12, R18, R3 ;  /* 0x000000120c037223 */ /* 0x010fc80000000103 */
[----:B------:R-:W-:-:S07]  /*0d00*/  FFMA R6, -R22, R8, R3 ;  /* 0x0000000816067223 */ /* 0x000fce0000000103 */
.L_x_19:
[----:B------:R-:W-:Y:S05]  /*0d10*/  BSYNC.RECONVERGENT B1 ;  /* 0x0000000000017941 */ /* 0x000fea0003800200 */
.L_x_18:
[----:B------:R-:W-:Y:S05]  /*0d20*/  @!P1 BRA `(.L_x_12) ;  /* 0x00000000003c9947 */ /* 0x000fea0003800000 */
[----:B------:R-:W0:Y:S01]  /*0d30*/  LDC.64 R8, c[0x0][0x3a0] ;  /* 0x0000e800ff087b82 */ /* 0x000e220000000a00 */
[----:B------:R-:W-:-:S07]  /*0d40*/  IADD3 R5, PT, PT, -R5, RZ, RZ ;  /* 0x000000ff05057210 */ /* 0x000fce0007ffe1ff */
[----:B------:R-:W1:Y:S08]  /*0d50*/  LDC.64 R10, c[0x0][0x390] ;  /* 0x0000e400ff0a7b82 */ /* 0x000e700000000a00 */
[----:B------:R-:W2:Y:S02]  /*0d60*/  LDC.64 R12, c[0x0][0x388] ;  /* 0x0000e200ff0c7b82 */ /* 0x000ea40000000a00 */
.L_x_20:
[----:B--2---:R-:W-:-:S06]  /*0d70*/  IMAD.WIDE R14, R4, 0x4, R12 ;  /* 0x00000004040e7825 */ /* 0x004fcc00078e020c */
[----:B------:R-:W0:Y:S01]  /*0d80*/  LDG.E R15, desc[UR4][R14.64] ;  /* 0x000000040e0f7981 */ /* 0x000e22000c1e1900 */
[----:B-1----:R-:W-:-:S06]  /*0d90*/  IMAD.WIDE R16, R4, 0x4, R10 ;  /* 0x0000000404107825 */ /* 0x002fcc00078e020a */
[----:B------:R-:W2:Y:S01]  /*0da0*/  LDG.E R17, desc[UR4][R16.64] ;  /* 0x0000000410117981 */ /* 0x000ea2000c1e1900 */
[----:B------:R-:W-:Y:S01]  /*0db0*/  IADD3 R5, PT, PT, R5, 0x1, RZ ;  /* 0x0000000105057810 */ /* 0x000fe20007ffe0ff */
[----:B0-----:R-:W-:-:S06]  /*0dc0*/  IMAD.WIDE R18, R15, 0x4, R8 ;  /* 0x000000040f127825 */ /* 0x001fcc00078e0208 */
[----:B------:R-:W2:Y:S01]  /*0dd0*/  LDG.E R18, desc[UR4][R18.64] ;  /* 0x0000000412127981 */ /* 0x000ea2000c1e1900 */
[----:B------:R-:W-:Y:S02]  /*0de0*/  ISETP.NE.AND P0, PT, R5, RZ, PT ;  /* 0x000000ff0500720c */ /* 0x000fe40003f05270 */
[----:B------:R-:W-:Y:S01]  /*0df0*/  IADD3 R4, PT, PT, R4, 0x1, RZ ;  /* 0x0000000104047810 */ /* 0x000fe20007ffe0ff */
[----:B--2--5:R-:W-:-:S10]  /*0e00*/  FFMA R6, -R17, R18, R6 ;  /* 0x0000001211067223 */ /* 0x024fd40000000106 */
[----:B------:R-:W-:Y:S05]  /*0e10*/  @P0 BRA `(.L_x_20) ;  /* 0xfffffffc00d40947 */ /* 0x000fea000383ffff */
.L_x_12:
[----:B------:R-:W-:Y:S05]  /*0e20*/  BSYNC.RECONVERGENT B0 ;  /* 0x0000000000007941 */ /* 0x000fea0003800200 */
.L_x_11:
[----:B------:R-:W0:Y:S02]  /*0e30*/  LDC.64 R4, c[0x0][0x390] ;  /* 0x0000e400ff047b82 */ /* 0x000e240000000a00 */
[----:B0-----:R-:W-:-:S05]  /*0e40*/  IMAD.WIDE R4, R2, 0x4, R4 ;  /* 0x0000000402047825 */ /* 0x001fca00078e0204 */
[----:B------:R-:W2:Y:S01]  /*0e50*/  LDG.E R2, desc[UR4][R4.64+-0x4] ;  /* 0xfffffc0404027981 */ /* 0x000ea2000c1e1900 */
[----:B------:R-:W-:Y:S01]  /*0e60*/  BSSY.RECONVERGENT B0, `(.L_x_21) ;  /* 0x000000c000007945 */ /* 0x000fe20003800200 */
[----:B--2---:R-:W0:Y:S08]  /*0e70*/  MUFU.RCP R3, R2 ;  /* 0x0000000200037308 */ /* 0x004e300000001000 */
[----:B-----5:R-:W1:Y:S01]  /*0e80*/  FCHK P0, R6, R2 ;  /* 0x0000000206007302 */ /* 0x020e620000000000 */
[----:B0-----:R-:W-:-:S04]  /*0e90*/  FFMA R8, -R2, R3, 1 ;  /* 0x3f80000002087423 */ /* 0x001fc80000000103 */
[----:B------:R-:W-:-:S04]  /*0ea0*/  FFMA R3, R3, R8, R3 ;  /* 0x0000000803037223 */ /* 0x000fc80000000003 */
[----:B------:R-:W-:-:S04]  /*0eb0*/  FFMA R7, R3, R6, RZ ;  /* 0x0000000603077223 */ /* 0x000fc800000000ff */
[----:B------:R-:W-:-:S04]  /*0ec0*/  FFMA R8, -R2, R7, R6 ;  /* 0x0000000702087223 */ /* 0x000fc80000000106 */
[----:B------:R-:W-:Y:S01]  /*0ed0*/  FFMA R7, R3, R8, R7 ;  /* 0x0000000803077223 */ /* 0x000fe20000000007 */
[----:B-1----:R-:W-:Y:S06]  /*0ee0*/  @!P0 BRA `(.L_x_22) ;  /* 0x00000000000c8947 */ /* 0x002fec0003800000 */
[----:B------:R-:W-:-:S07]  /*0ef0*/  MOV R4, 0xf10 ;  /* 0x00000f1000047802 */ /* 0x000fce0000000f00 */
[----:B------:R-:W-:Y:S05]  /*0f00*/  CALL.REL.NOINC `($__internal_0_$__cuda_sm3x_div_rn_noftz_f32_slowpath) ;  /* 0x0000000000187944 */ /* 0x000fea0003c00000 */
[----:B------:R-:W-:-:S07]  /*0f10*/  MOV R7, R2 ;  /* 0x0000000200077202 */ /* 0x000fce0000000f00 */
.L_x_22:
[----:B------:R-:W-:Y:S05]  /*0f20*/  BSYNC.RECONVERGENT B0 ;  /* 0x0000000000007941 */ /* 0x000fea0003800200 */
.L_x_21:
[----:B------:R-:W0:Y:S02]  /*0f30*/  LDC.64 R2, c[0x0][0x3a0] ;  /* 0x0000e800ff027b82 */ /* 0x000e240000000a00 */
[----:B0-----:R-:W-:-:S05]  /*0f40*/  IMAD.WIDE R2, R0, 0x4, R2 ;  /* 0x0000000400027825 */ /* 0x001fca00078e0202 */
[----:B------:R-:W-:Y:S01]  /*0f50*/  STG.E desc[UR4][R2.64], R7 ;  /* 0x0000000702007986 */ /* 0x000fe2000c101904 */
[----:B------:R-:W-:Y:S05]  /*0f60*/  EXIT ;  /* 0x000000000000794d */ /* 0x000fea0003800000 */
        .weak           $__internal_0_$__cuda_sm3x_div_rn_noftz_f32_slowpath
        .type           $__internal_0_$__cuda_sm3x_div_rn_noftz_f32_slowpath,@function
        .size           $__internal_0_$__cuda_sm3x_div_rn_noftz_f32_slowpath,(.L_x_35 - $__internal_0_$__cuda_sm3x_div_rn_noftz_f32_slowpath)
$__internal_0_$__cuda_sm3x_div_rn_noftz_f32_slowpath:
[----:B------:R-:W-:Y:S01]  /*0f70*/  SHF.R.U32.HI R5, RZ, 0x17, R2 ;  /* 0x00000017ff057819 */ /* 0x000fe20000011602 */
[----:B------:R-:W-:Y:S01]  /*0f80*/  BSSY.RECONVERGENT B1, `(.L_x_23) ;  /* 0x0000063000017945 */ /* 0x000fe20003800200 */
[----:B------:R-:W-:Y:S02]  /*0f90*/  SHF.R.U32.HI R3, RZ, 0x17, R6 ;  /* 0x00000017ff037819 */ /* 0x000fe40000011606 */
[----:B------:R-:W-:Y:S02]  /*0fa0*/  LOP3.LUT R5, R5, 0xff, RZ, 0xc0, !PT ;  /* 0x000000ff05057812 */ /* 0x000fe400078ec0ff */
[----:B------:R-:W-:Y:S01]  /*0fb0*/  LOP3.LUT R10, R3, 0xff, RZ, 0xc0, !PT ;  /* 0x000000ff030a7812 */ /* 0x000fe200078ec0ff */
[----:B------:R-:W-:Y:S01]  /*0fc0*/  IMAD.MOV.U32 R3, RZ, RZ, R2 ;  /* 0x000000ffff037224 */ /* 0x000fe200078e0002 */
[----:B------:R-:W-:Y:S02]  /*0fd0*/  IADD3 R8, PT, PT, R5, -0x1, RZ ;  /* 0xffffffff05087810 */ /* 0x000fe40007ffe0ff */
[----:B------:R-:W-:-:S02]  /*0fe0*/  IADD3 R9, PT, PT, R10, -0x1, RZ ;  /* 0xffffffff0a097810 */ /* 0x000fc40007ffe0ff */
[----:B------:R-:W-:-:S04]  /*0ff0*/  ISETP.GT.U32.AND P0, PT, R8, 0xfd, PT ;  /* 0x000000fd0800780c */ /* 0x000fc80003f04070 */
[----:B------:R-:W-:-:S13]  /*1000*/  ISETP.GT.U32.OR P0, PT, R9, 0xfd, P0 ;  /* 0x000000fd0900780c */ /* 0x000fda0000704470 */
[----:B------:R-:W-:Y:S01]  /*1010*/  @!P0 MOV R7, RZ ;  /* 0x000000ff00078202 */ /* 0x000fe20000000f00 */
[----:B------:R-:W-:Y:S06]  /*1020*/  @!P0 BRA `(.L_x_24) ;  /* 0x00000000005c8947 */ /* 0x000fec0003800000 */
[----:B------:R-:W-:Y:S02]  /*1030*/  FSETP.GTU.FTZ.AND P0, PT, |R6|, +INF , PT ;  /* 0x7f8000000600780b */ /* 0x000fe40003f1c200 */
[----:B------:R-:W-:-:S04]  /*1040*/  FSETP.GTU.FTZ.AND P1, PT, |R2|, +INF , PT ;  /* 0x7f8000000200780b */ /* 0x000fc80003f3c200 */
[----:B------:R-:W-:-:S13]  /*1050*/  PLOP3.LUT P0, PT, P0, P1, PT, 0xf8, 0x8f ;  /* 0x00000000008f781c */ /* 0x000fda0000703f70 */
[----:B------:R-:W-:Y:S05]  /*1060*/  @P0 BRA `(.L_x_25) ;  /* 0x00000004004c0947 */ /* 0x000fea0003800000 */
[----:B------:R-:W-:-:S13]  /*1070*/  LOP3.LUT P0, RZ, R3, 0x7fffffff, R6, 0xc8, !PT ;  /* 0x7fffffff03ff7812 */ /* 0x000fda000780c806 */
[----:B------:R-:W-:Y:S05]  /*1080*/  @!P0 BRA `(.L_x_26) ;  /* 0x00000004003c8947 */ /* 0x000fea0003800000 */
[----:B------:R-:W-:Y:S02]  /*1090*/  FSETP.NEU.FTZ.AND P2, PT, |R6|, +INF , PT ;  /* 0x7f8000000600780b */ /* 0x000fe40003f5d200 */
[----:B------:R-:W-:Y:S02]  /*10a0*/  FSETP.NEU.FTZ.AND P1, PT, |R2|, +INF , PT ;  /* 0x7f8000000200780b */ /* 0x000fe40003f3d200 */
[----:B------:R-:W-:-:S11]  /*10b0*/  FSETP.NEU.FTZ.AND P0, PT, |R6|, +INF , PT ;  /* 0x7f8000000600780b */ /* 0x000fd60003f1d200 */
[----:B------:R-:W-:Y:S05]  /*10c0*/  @!P1 BRA !P2, `(.L_x_26) ;  /* 0x00000004002c9947 */ /* 0x000fea0005000000 */
[----:B------:R-:W-:-:S04]  /*10d0*/  LOP3.LUT P2, RZ, R6, 0x7fffffff, RZ, 0xc0, !PT ;  /* 0x7fffffff06ff7812 */ /* 0x000fc8000784c0ff */
[----:B------:R-:W-:-:S13]  /*10e0*/  PLOP3.LUT P1, PT, P1, P2, PT, 0x2f, 0xf2 ;  /* 0x0000000000f2781c */ /* 0x000fda0000f24577 */
[----:B------:R-:W-:Y:S05]  /*10f0*/  @P1 BRA `(.L_x_27) ;  /* 0x0000000400181947 */ /* 0x000fea0003800000 */
[----:B------:R-:W-:-:S04]  /*1100*/  LOP3.LUT P1, RZ, R3, 0x7fffffff, RZ, 0xc0, !PT ;  /* 0x7fffffff03ff7812 */ /* 0x000fc8000782c0ff */
[----:B------:R-:W-:-:S13]  /*1110*/  PLOP3.LUT P0, PT, P0, P1, PT, 0x2f, 0xf2 ;  /* 0x0000000000f2781c */ /* 0x000fda0000702577 */
[----:B------:R-:W-:Y:S05]  /*1120*/  @P0 BRA `(.L_x_28) ;  /* 0x0000000400000947 */ /* 0x000fea0003800000 */
[----:B------:R-:W-:Y:S02]  /*1130*/  ISETP.GE.AND P0, PT, R9, RZ, PT ;  /* 0x000000ff0900720c */ /* 0x000fe40003f06270 */
[----:B------:R-:W-:-:S11]  /*1140*/  ISETP.GE.AND P1, PT, R8, RZ, PT ;  /* 0x000000ff0800720c */ /* 0x000fd60003f26270 */
[----:B------:R-:W-:Y:S01]  /*1150*/  @P0 MOV R7, RZ ;  /* 0x000000ff00070202 */ /* 0x000fe20000000f00 */
[----:B------:R-:W-:Y:S01]  /*1160*/  @!P0 FFMA R6, R6, 1.84467440737095516160e+19, RZ ;  /* 0x5f80000006068823 */ /* 0x000fe200000000ff */
[----:B------:R-:W-:Y:S01]  /*1170*/  @!P0 MOV R7, 0xffffffc0 ;  /* 0xffffffc000078802 */ /* 0x000fe20000000f00 */
[----:B------:R-:W-:-:S03]  /*1180*/  @!P1 FFMA R3, R2, 1.84467440737095516160e+19, RZ ;  /* 0x5f80000002039823 */ /* 0x000fc600000000ff */
[----:B------:R-:W-:-:S07]  /*1190*/  @!P1 IADD3 R7, PT, PT, R7, 0x40, RZ ;  /* 0x0000004007079810 */ /* 0x000fce0007ffe0ff */
.L_x_24:
[----:B------:R-:W-:Y:S01]  /*11a0*/  LEA R2, R5, 0xc0800000, 0x17 ;  /* 0xc080000005027811 */ /* 0x000fe200078eb8ff */
[----:B------:R-:W-:Y:S03]  /*11b0*/  BSSY.RECONVERGENT B2, `(.L_x_29) ;  /* 0x0000036000027945 */ /* 0x000fe60003800200 */
[----:B------:R-:W-:Y:S02]  /*11c0*/  IADD3 R8, PT, PT, -R2, R3, RZ ;  /* 0x0000000302087210 */ /* 0x000fe40007ffe1ff */
[----:B------:R-:W-:Y:S02]  /*11d0*/  IADD3 R3, PT, PT, R10, -0x7f, RZ ;  /* 0xffffff810a037810 */ /* 0x000fe40007ffe0ff */
[----:B------:R-:W0:Y:S01]  /*11e0*/  MUFU.RCP R9, R8 ;  /* 0x0000000800097308 */ /* 0x000e220000001000 */
[----:B------:R-:W-:Y:S02]  /*11f0*/  FADD.FTZ R11, -R8, -RZ ;  /* 0x800000ff080b7221 */ /* 0x000fe40000010100 */
[----:B------:R-:W-:-:S02]  /*1200*/  IMAD R2, R3, -0x800000, R6 ;  /* 0xff80000003027824 */ /* 0x000fc400078e0206 */
[----:B0-----:R-:W-:-:S04]  /*1210*/  FFMA R10, R9, R11, 1 ;  /* 0x3f800000090a7423 */ /* 0x001fc8000000000b */
[----:B------:R-:W-:-:S04]  /*1220*/  FFMA R13, R9, R10, R9 ;  /* 0x0000000a090d7223 */ /* 0x000fc80000000009 */
[----:B------:R-:W-:-:S04]  /*1230*/  FFMA R6, R2, R13, RZ ;  /* 0x0000000d02067223 */ /* 0x000fc800000000ff */
[----:B------:R-:W-:-:S04]  /*1240*/  FFMA R9, R11, R6, R2 ;  /* 0x000000060b097223 */ /* 0x000fc80000000002 */
[----:B------:R-:W-:Y:S01]  /*1250*/  FFMA R10, R13, R9, R6 ;  /* 0x000000090d0a7223 */ /* 0x000fe20000000006 */
[----:B------:R-:W-:-:S03]  /*1260*/  IADD3 R6, PT, PT, R3, 0x7f, -R5 ;  /* 0x0000007f03067810 */ /* 0x000fc60007ffe805 */
[----:B------:R-:W-:Y:S02]  /*1270*/  FFMA R11, R11, R10, R2 ;  /* 0x0000000a0b0b7223 */ /* 0x000fe40000000002 */
[----:B------:R-:W-:Y:S02]  /*1280*/  IMAD.IADD R6, R6, 0x1, R7 ;  /* 0x0000000106067824 */ /* 0x000fe400078e0207 */
[----:B------:R-:W-:-:S05]  /*1290*/  FFMA R2, R13, R11, R10 ;  /* 0x0000000b0d027223 */ /* 0x000fca000000000a */
[----:B------:R-:W-:-:S04]  /*12a0*/  SHF.R.U32.HI R3, RZ, 0x17, R2 ;  /* 0x00000017ff037819 */ /* 0x000fc80000011602 */
[----:B------:R-:W-:-:S04]  /*12b0*/  LOP3.LUT R3, R3, 0xff, RZ, 0xc0, !PT ;  /* 0x000000ff03037812 */ /* 0x000fc800078ec0ff */
[----:B------:R-:W-:-:S04]  /*12c0*/  IADD3 R7, PT, PT, R3, R6, RZ ;  /* 0x0000000603077210 */ /* 0x000fc80007ffe0ff */
[----:B------:R-:W-:-:S04]  /*12d0*/  IADD3 R3, PT, PT, R7, -0x1, RZ ;  /* 0xffffffff07037810 */ /* 0x000fc80007ffe0ff */
[----:B------:R-:W-:-:S13]  /*12e0*/  ISETP.GE.U32.AND P0, PT, R3, 0xfe, PT ;  /* 0x000000fe0300780c */ /* 0x000fda0003f06070 */
[----:B------:R-:W-:Y:S05]  /*12f0*/  @!P0 BRA `(.L_x_30) ;  /* 0x0000000000808947 */ /* 0x000fea0003800000 */
[----:B------:R-:W-:-:S13]  /*1300*/  ISETP.GT.AND P0, PT, R7, 0xfe, PT ;  /* 0x000000fe0700780c */ /* 0x000fda0003f04270 */
[----:B------:R-:W-:Y:S05]  /*1310*/  @P0 BRA `(.L_x_31) ;  /* 0x00000000006c0947 */ /* 0x000fea0003800000 */
[----:B------:R-:W-:-:S13]  /*1320*/  ISETP.GE.AND P0, PT, R7, 0x1, PT ;  /* 0x000000010700780c */ /* 0x000fda0003f06270 */
[----:B------:R-:W-:Y:S05]  /*1330*/  @P0 BRA `(.L_x_32) ;  /* 0x0000000000740947 */ /* 0x000fea0003800000 */
[----:B------:R-:W-:Y:S02]  /*1340*/  ISETP.GE.AND P0, PT, R7, -0x18, PT ;  /* 0xffffffe80700780c */ /* 0x000fe40003f06270 */
[----:B------:R-:W-:-:S11]  /*1350*/  LOP3.LUT R2, R2, 0x80000000, RZ, 0xc0, !PT ;  /* 0x8000000002027812 */ /* 0x000fd600078ec0ff */
[----:B------:R-:W-:Y:S05]  /*1360*/  @!P0 BRA `(.L_x_32) ;  /* 0x0000000000688947 */ /* 0x000fea0003800000 */
[-CC-:B------:R-:W-:Y:S01]  /*1370*/  FFMA.RZ R3, R13, R11.reuse, R10.reuse ;  /* 0x0000000b0d037223 */ /* 0x180fe2000000c00a */
[----:B------:R-:W-:Y:S01]  /*1380*/  IADD3 R8, PT, PT, R7, 0x20, RZ ;  /* 0x0000002007087810 */ /* 0x000fe20007ffe0ff */
[-CC-:B------:R-:W-:Y:S01]  /*1390*/  FFMA.RM R6, R13, R11.reuse, R10.reuse ;  /* 0x0000000b0d067223 */ /* 0x180fe2000000400a */
[----:B------:R-:W-:Y:S02]  /*13a0*/  ISETP.NE.AND P2, PT, R7, RZ, PT ;  /* 0x000000ff0700720c */ /* 0x000fe40003f45270 */
[----:B------:R-:W-:Y:S01]  /*13b0*/  LOP3.LUT R5, R3, 0x7fffff, RZ, 0xc0, !PT ;  /* 0x007fffff03057812 */ /* 0x000fe200078ec0ff */
[----:B------:R-:W-:Y:S01]  /*13c0*/  FFMA.RP R3, R13, R11, R10 ;  /* 0x0000000b0d037223 */ /* 0x000fe2000000800a */
[----:B------:R-:W-:Y:S02]  /*13d0*/  ISETP.NE.AND P1, PT, R7, RZ, PT ;  /* 0x000000ff0700720c */ /* 0x000fe40003f25270 */
[----:B------:R-:W-:Y:S02]  /*13e0*/  LOP3.LUT R5, R5, 0x800000, RZ, 0xfc, !PT ;  /* 0x0080000005057812 */ /* 0x000fe400078efcff */
[----:B------:R-:W-:-:S02]  /*13f0*/  IADD3 R7, PT, PT, -R7, RZ, RZ ;  /* 0x000000ff07077210 */ /* 0x000fc40007ffe1ff */
[----:B------:R-:W-:Y:S02]  /*1400*/  SHF.L.U32 R8, R5, R8, RZ ;  /* 0x0000000805087219 */ /* 0x000fe400000006ff */
[----:B------:R-:W-:Y:S02]  /*1410*/  FSETP.NEU.FTZ.AND P0, PT, R3, R6, PT ;  /* 0x000000060300720b */ /* 0x000fe40003f1d000 */
[----:B------:R-:W-:Y:S02]  /*1420*/  SEL R6, R7, RZ, P2 ;  /* 0x000000ff07067207 */ /* 0x000fe40001000000 */
[----:B------:R-:W-:Y:S02]  /*1430*/  ISETP.NE.AND P1, PT, R8, RZ, P1 ;  /* 0x000000ff0800720c */ /* 0x000fe40000f25270 */
[----:B------:R-:W-:Y:S02]  /*1440*/  SHF.R.U32.HI R6, RZ, R6, R5 ;  /* 0x00000006ff067219 */ /* 0x000fe40000011605 */
[----:B------:R-:W-:-:S02]  /*1450*/  PLOP3.LUT P0, PT, P0, P1, PT, 0xf8, 0x8f ;  /* 0x00000000008f781c */ /* 0x000fc40000703f70 */
[----:B------:R-:W-:Y:S02]  /*1460*/  SHF.R.U32.HI R8, RZ, 0x1, R6 ;  /* 0x00000001ff087819 */ /* 0x000fe40000011606 */
[----:B------:R-:W-:-:S04]  /*1470*/  SEL R3, RZ, 0x1, !P0 ;  /* 0x00000001ff037807 */ /* 0x000fc80004000000 */
[----:B------:R-:W-:-:S04]  /*1480*/  LOP3.LUT R3, R3, 0x1, R8, 0xf8, !PT ;  /* 0x0000000103037812 */ /* 0x000fc800078ef808 */
[----:B------:R-:W-:-:S04]  /*1490*/  LOP3.LUT R3, R3, R6, RZ, 0xc0, !PT ;  /* 0x0000000603037212 */ /* 0x000fc800078ec0ff */
[----:B------:R-:W-:-:S04]  /*14a0*/  IADD3 R3, PT, PT, R8, R3, RZ ;  /* 0x0000000308037210 */ /* 0x000fc80007ffe0ff */
[----:B------:R-:W-:Y:S01]  /*14b0*/  LOP3.LUT R2, R3, R2, RZ, 0xfc, !PT ;  /* 0x0000000203027212 */ /* 0x000fe200078efcff */
[----:B------:R-:W-:Y:S06]  /*14c0*/  BRA `(.L_x_32) ;  /* 0x0000000000107947 */ /* 0x000fec0003800000 */
.L_x_31:
[----:B------:R-:W-:-:S04]  /*14d0*/  LOP3.LUT R2, R2, 0x80000000, RZ, 0xc0, !PT ;  /* 0x8000000002027812 */ /* 0x000fc800078ec0ff */
[----:B------:R-:W-:Y:S01]  /*14e0*/  LOP3.LUT R2, R2, 0x7f800000, RZ, 0xfc, !PT ;  /* 0x7f80000002027812 */ /* 0x000fe200078efcff */
[----:B------:R-:W-:Y:S06]  /*14f0*/  BRA `(.L_x_32) ;  /* 0x0000000000047947 */ /* 0x000fec0003800000 */
.L_x_30:
[----:B------:R-:W-:-:S07]  /*1500*/  LEA R2, R6, R2, 0x17 ;  /* 0x0000000206027211 */ /* 0x000fce00078eb8ff */
.L_x_32:
[----:B------:R-:W-:Y:S05]  /*1510*/  BSYNC.RECONVERGENT B2 ;  /* 0x0000000000027941 */ /* 0x000fea0003800200 */
.L_x_29:
[----:B------:R-:W-:Y:S05]  /*1520*/  BRA `(.L_x_33) ;  /* 0x0000000000207947 */ /* 0x000fea0003800000 */
.L_x_28:
[----:B------:R-:W-:-:S04]  /*1530*/  LOP3.LUT R2, R3, 0x80000000, R6, 0x48, !PT ;  /* 0x8000000003027812 */ /* 0x000fc800078e4806 */
[----:B------:R-:W-:Y:S01]  /*1540*/  LOP3.LUT R2, R2, 0x7f800000, RZ, 0xfc, !PT ;  /* 0x7f80000002027812 */ /* 0x000fe200078efcff */
[----:B------:R-:W-:Y:S06]  /*1550*/  BRA `(.L_x_33) ;  /* 0x0000000000147947 */ /* 0x000fec0003800000 */
.L_x_27:
[----:B------:R-:W-:Y:S01]  /*1560*/  LOP3.LUT R2, R3, 0x80000000, R6, 0x48, !PT ;  /* 0x8000000003027812 */ /* 0x000fe200078e4806 */
[----:B------:R-:W-:Y:S06]  /*1570*/  BRA `(.L_x_33) ;  /* 0x00000000000c7947 */ /* 0x000fec0003800000 */
.L_x_26:
[----:B------:R-:W0:Y:S01]  /*1580*/  MUFU.RSQ R2, -QNAN ;  /* 0xffc0000000027908 */ /* 0x000e220000001400 */
[----:B------:R-:W-:Y:S05]  /*1590*/  BRA `(.L_x_33) ;  /* 0x0000000000047947 */ /* 0x000fea0003800000 */
.L_x_25:
[----:B------:R-:W-:-:S07]  /*15a0*/  FADD.FTZ R2, R6, R2 ;  /* 0x0000000206027221 */ /* 0x000fce0000010000 */
.L_x_33:
[----:B------:R-:W-:Y:S05]  /*15b0*/  BSYNC.RECONVERGENT B1 ;  /* 0x0000000000017941 */ /* 0x000fea0003800200 */
.L_x_23:
[----:B------:R-:W-:-:S04]  /*15c0*/  HFMA2 R5, -RZ, RZ, 0, 0 ;  /* 0x00000000ff057431 */ /* 0x000fc800000001ff */
[----:B0-----:R-:W-:Y:S05]  /*15d0*/  RET.REL.NODEC R4 `(_Z12spTRSVKernelPKiS0_PKfS2_Pfi) ;  /* 0xffffffe804887950 */ /* 0x001fea0003c3ffff */
.L_x_34:
        /* <DEDUP_REMOVED lines=10> */
.L_x_35:


//--------------------- .nv.shared.reserved.0     --------------------------
	.section	.nv.shared.reserved.0,"aw",@nobits
	.weak		__nv_reservedSMEM_offset_0_alias
	.size		__nv_reservedSMEM_offset_0_alias, 0, 64
	.other		__nv_reservedSMEM_offset_0_alias,@"STO_CUDA_RESERVED_SHARED STV_DEFAULT"
__nv_reservedSMEM_offset_0_alias:
	.zero		0
	.zero		64


//--------------------- .nv.constant0._Z10spMVKernelPKiS0_PKfS2_Pfi --------------------------
	.section	.nv.constant0._Z10spMVKernelPKiS0_PKfS2_Pfi,"a",@progbits
	.sectionflags	@""
	.align	4
.nv.constant0._Z10spMVKernelPKiS0_PKfS2_Pfi:
	.zero		940


//--------------------- .nv.constant0._Z12spTRSVKernelPKiS0_PKfS2_Pfi --------------------------
	.section	.nv.constant0._Z12spTRSVKernelPKiS0_PKfS2_Pfi,"a",@progbits
	.sectionflags	@""
	.align	4
.nv.constant0._Z12spTRSVKernelPKiS0_PKfS2_Pfi:
	.zero		940


//--------------------- SYMBOLS --------------------------

	.type		.nv.reservedSmem.offset0,@object
	.size		.nv.reservedSmem.offset0,0x4
